	.target	sm_90a

	.elftype	@"ET_EXEC"


//--------------------- .note.nv.tkinfo           --------------------------
	.section	.note.nv.tkinfo,"",@"SHT_NOTE"
	.sectionflags	@"SHF_NOTE_NV_TKINFO"
	.tkinfo
        /*0018*/ 	.word	0x00000002
        /*0030*/ 	.string	""
        /*0030*/ 	.string	"ptxas"
        /*0030*/ 	.string	"Cuda compilation tools, release 13.0, V13.0.88"
        /*0030*/ 	.string	"Build cuda_13.0.r13.0/compiler.36424714_0"
        /*0030*/ 	.string	"-v  -suppress-debug-info  -lineinfo  -arch sm_90a "



//--------------------- .note.nv.cuinfo           --------------------------
	.section	.note.nv.cuinfo,"",@"SHT_NOTE"
	.sectionflags	@"SHF_NOTE_NV_CUINFO"
        /*0018*/ 	.short	0x0002
        /*001a*/ 	.short	0x005a
        /*001c*/ 	.short	0x0082
	.zero		2


//--------------------- .nv.info                  --------------------------
	.section	.nv.info,"",@"SHT_CUDA_INFO"
	.align	4


	//----- nvinfo : EIATTR_REGCOUNT
	.align		4
        /*0000*/ 	.byte	0x04, 0x2f
        /*0002*/ 	.short	(.L_1 - .L_0)
	.align		4
.L_0:
        /*0004*/ 	.word	index@(gluon_wgmma)
        /*0008*/ 	.word	0x000000ff


	//----- nvinfo : EIATTR_FRAME_SIZE
	.align		4
.L_1:
        /*000c*/ 	.byte	0x04, 0x11
        /*000e*/ 	.short	(.L_3 - .L_2)
	.align		4
.L_2:
        /*0010*/ 	.word	index@(gluon_wgmma)
        /*0014*/ 	.word	0x00000200


	//----- nvinfo : EIATTR_MIN_STACK_SIZE
	.align		4
.L_3:
        /*0018*/ 	.byte	0x04, 0x12
        /*001a*/ 	.short	(.L_5 - .L_4)
	.align		4
.L_4:
        /*001c*/ 	.word	index@(gluon_wgmma)
        /*0020*/ 	.word	0x00000200
.L_5:


//--------------------- .nv.compat                --------------------------
	.section	.nv.compat,"",@"SHT_CUDA_COMPAT_INFO"
	.align	4
        /*0000*/ 	.byte	0x02, 0x09, 0x01, 0x00, 0x02, 0x02, 0x04, 0x00, 0x02, 0x05, 0x05, 0x00, 0x03, 0x07, 0x01, 0x01
        /*0010*/ 	.byte	0x02, 0x03, 0x03, 0x00, 0x02, 0x06, 0x01, 0x00, 0x04, 0x0b, 0x08, 0x00, 0x00, 0x00, 0x00, 0x00
        /*0020*/ 	.byte	0x00, 0x00, 0x00, 0x00


//--------------------- .nv.info.gluon_wgmma      --------------------------
	.section	.nv.info.gluon_wgmma,"",@"SHT_CUDA_INFO"
	.sectionflags	@""
	.align	4


	//----- nvinfo : EIATTR_CUDA_API_VERSION
	.align		4
        /*0000*/ 	.byte	0x04, 0x37
        /*0002*/ 	.short	(.L_7 - .L_6)
.L_6:
        /*0004*/ 	.word	0x00000082


	//----- nvinfo : EIATTR_KPARAM_INFO
	.align		4
.L_7:
        /*0008*/ 	.byte	0x04, 0x17
        /*000a*/ 	.short	(.L_9 - .L_8)
.L_8:
        /*000c*/ 	.word	0x00000000
        /*0010*/ 	.short	0x000a
        /*0012*/ 	.short	0x0048
        /*0014*/ 	.byte	0x00, 0xf4, 0x21, 0x00


	//----- nvinfo : EIATTR_KPARAM_INFO
	.align		4
.L_9:
        /*0018*/ 	.byte	0x04, 0x17
        /*001a*/ 	.short	(.L_11 - .L_10)
.L_10:
        /*001c*/ 	.word	0x00000000
        /*0020*/ 	.short	0x0009
        /*0022*/ 	.short	0x0040
        /*0024*/ 	.byte	0x00, 0xf4, 0x21, 0x00


	//----- nvinfo : EIATTR_KPARAM_INFO
	.align		4
.L_11:
        /*0028*/ 	.byte	0x04, 0x17
        /*002a*/ 	.short	(.L_13 - .L_12)
.L_12:
        /*002c*/ 	.word	0x00000000
        /*0030*/ 	.short	0x0008
        /*0032*/ 	.short	0x0038
        /*0034*/ 	.byte	0x00, 0xf0, 0x21, 0x00


	//----- nvinfo : EIATTR_KPARAM_INFO
	.align		4
.L_13:
        /*0038*/ 	.byte	0x04, 0x17
        /*003a*/ 	.short	(.L_15 - .L_14)
.L_14:
        /*003c*/ 	.word	0x00000000
        /*0040*/ 	.short	0x0007
        /*0042*/ 	.short	0x0030
        /*0044*/ 	.byte	0x00, 0xf0, 0x21, 0x00


	//----- nvinfo : EIATTR_KPARAM_INFO
	.align		4
.L_15:
        /*0048*/ 	.byte	0x04, 0x17
        /*004a*/ 	.short	(.L_17 - .L_16)
.L_16:
        /*004c*/ 	.word	0x00000000
        /*0050*/ 	.short	0x0006
        /*0052*/ 	.short	0x0028
        /*0054*/ 	.byte	0x00, 0xf0, 0x21, 0x00


	//----- nvinfo : EIATTR_KPARAM_INFO
	.align		4
.L_17:
        /*0058*/ 	.byte	0x04, 0x17
        /*005a*/ 	.short	(.L_19 - .L_18)
.L_18:
        /*005c*/ 	.word	0x00000000
        /*0060*/ 	.short	0x0005
        /*0062*/ 	.short	0x0020
        /*0064*/ 	.byte	0x00, 0xf0, 0x11, 0x00


	//----- nvinfo : EIATTR_KPARAM_INFO
	.align		4
.L_19:
        /*0068*/ 	.byte	0x04, 0x17
        /*006a*/ 	.short	(.L_21 - .L_20)
.L_20:
        /*006c*/ 	.word	0x00000000
        /*0070*/ 	.short	0x0004
        /*0072*/ 	.short	0x001c
        /*0074*/ 	.byte	0x00, 0xf0, 0x11, 0x00


	//----- nvinfo : EIATTR_KPARAM_INFO
	.align		4
.L_21:
        /*0078*/ 	.byte	0x04, 0x17
        /*007a*/ 	.short	(.L_23 - .L_22)
.L_22:
        /*007c*/ 	.word	0x00000000
        /*0080*/ 	.short	0x0003
        /*0082*/ 	.short	0x0018
        /*0084*/ 	.byte	0x00, 0xf0, 0x11, 0x00


	//----- nvinfo : EIATTR_KPARAM_INFO
	.align		4
.L_23:
        /*0088*/ 	.byte	0x04, 0x17
        /*008a*/ 	.short	(.L_25 - .L_24)
.L_24:
        /*008c*/ 	.word	0x00000000
        /*0090*/ 	.short	0x0002
        /*0092*/ 	.short	0x0010
        /*0094*/ 	.byte	0x00, 0xf4, 0x21, 0x00


	//----- nvinfo : EIATTR_KPARAM_INFO
	.align		4
.L_25:
        /*0098*/ 	.byte	0x04, 0x17
        /*009a*/ 	.short	(.L_27 - .L_26)
.L_26:
        /*009c*/ 	.word	0x00000000
        /*00a0*/ 	.short	0x0001
        /*00a2*/ 	.short	0x0008
        /*00a4*/ 	.byte	0x00, 0xf4, 0x21, 0x00


	//----- nvinfo : EIATTR_KPARAM_INFO
	.align		4
.L_27:
        /*00a8*/ 	.byte	0x04, 0x17
        /*00aa*/ 	.short	(.L_29 - .L_28)
.L_28:
        /*00ac*/ 	.word	0x00000000
        /*00b0*/ 	.short	0x0000
        /*00b2*/ 	.short	0x0000
        /*00b4*/ 	.byte	0x00, 0xf4, 0x21, 0x00


	//----- nvinfo : EIATTR_SPARSE_MMA_MASK
	.align		4
.L_29:
        /*00b8*/ 	.byte	0x03, 0x50
        /*00ba*/ 	.short	0x0000


	//----- nvinfo : EIATTR_MAXREG_COUNT
	.align		4
        /*00bc*/ 	.byte	0x03, 0x1b
        /*00be*/ 	.short	0x00ff


	//----- nvinfo : EIATTR_NUM_BARRIERS
	.align		4
        /*00c0*/ 	.byte	0x02, 0x4c
        /*00c2*/ 	.byte	0x01
	.zero		1


	//----- nvinfo : EIATTR_ANNOTATIONS
	.align		4
        /*00c4*/ 	.byte	0x04, 0x55
        /*00c6*/ 	.short	(.L_31 - .L_30)


	//   ....[0]....
.L_30:
        /*00c8*/ 	.word	0x00000001
        /*00cc*/ 	.byte	0xa0, 0x10, 0x00, 0x00, 0x01, 0x00, 0x00, 0x00, 0xe0, 0x10, 0x00, 0x00, 0x01, 0x00, 0x00, 0x00
        /* <DEDUP_REMOVED lines=162> */
        /*0afc*/ 	.byte	0x30, 0x3a, 0x00, 0x00, 0x01, 0x00, 0x00, 0x00, 0x50, 0x3a, 0x00, 0x00


	//----- nvinfo : EIATTR_MERCURY_ISA_VERSION
	.align		4
.L_31:
        /*0b08*/ 	.byte	0x03, 0x5f
        /*0b0a*/ 	.short	0x0101


	//----- nvinfo : EIATTR_INT_WARP_WIDE_INSTR_OFFSETS
	.align		4
        /*0b0c*/ 	.byte	0x04, 0x31
        /*0b0e*/ 	.short	(.L_33 - .L_32)


	//   ....[0]....
.L_32:
        /*0b10*/ 	.word	0x00001b70


	//   ....[1]....
        /*0b14*/ 	.word	0x00001b90


	//   ....[2]....
        /*0b18*/ 	.word	0x00001ba0


	//   ....[3]....
        /*0b1c*/ 	.word	0x00001c80


	//   ....[4]....
        /*0b20*/ 	.word	0x00002830


	//   ....[5]....
        /*0b24*/ 	.word	0x00002840


	//   ....[6]....
        /*0b28*/ 	.word	0x000028b0


	//   ....[7]....
        /*0b2c*/ 	.word	0x000028c0


	//   ....[8]....
        /*0b30*/ 	.word	0x00004390


	//   ....[9]....
        /*0b34*/ 	.word	0x000043a0


	//----- nvinfo : EIATTR_COOP_GROUP_MASK_REGIDS
	.align		4
.L_33:
        /*0b38*/ 	.byte	0x04, 0x29
        /*0b3a*/ 	.short	(.L_35 - .L_34)


	//   ....[0]....
.L_34:
        /*0b3c*/ 	.word	0xffffffff


	//   ....[1]....
        /*0b40*/ 	.word	0xffffffff


	//   ....[2]....
        /*0b44*/ 	.word	0xffffffff


	//----- nvinfo : EIATTR_COOP_GROUP_INSTR_OFFSETS
	.align		4
.L_35:
        /*0b48*/ 	.byte	0x04, 0x28
        /*0b4a*/ 	.short	(.L_37 - .L_36)


	//   ....[0]....
.L_36:
        /*0b4c*/ 	.word	0x00000150


	//   ....[1]....
        /*0b50*/ 	.word	0x000006f0


	//   ....[2]....
        /*0b54*/ 	.word	0x00000cc0


	//----- nvinfo : EIATTR_MBARRIER_INSTR_OFFSETS
	.align		4
.L_37:
        /*0b58*/ 	.byte	0x04, 0x39
        /*0b5a*/ 	.short	(.L_39 - .L_38)


	//   ....[0]....
.L_38:
        /*0b5c*/ 	.word	0x00001d00
        /*0b60*/ 	.word	0x000000ff
        /*0b64*/ 	.word	0x00012000
        /*0b68*/ 	.short	0x0100
        /*0b6a*/ 	.byte	0x14
	.zero		1


	//   ....[1]....
        /*0b6c*/ 	.word	0x00001d20
        /*0b70*/ 	.word	0x000000ff
        /*0b74*/ 	.word	0x00012008
        /*0b78*/ 	.short	0x0100
        /*0b7a*/ 	.byte	0x14
	.zero		1


	//   ....[2]....
        /*0b7c*/ 	.word	0x00001d40
        /*0b80*/ 	.word	0x000000ff
        /*0b84*/ 	.word	0x00012010
        /*0b88*/ 	.short	0x0100
        /*0b8a*/ 	.byte	0x14
	.zero		1


	//   ....[3]....
        /*0b8c*/ 	.word	0x00002970
        /*0b90*/ 	.word	0x000000ff
        /*0b94*/ 	.word	0x00012000
        /*0b98*/ 	.short	0x010a
        /*0b9a*/ 	.byte	0x12
	.zero		1


	//   ....[4]....
        /*0b9c*/ 	.word	0x00003580
        /*0ba0*/ 	.word	0x000000ff
        /*0ba4*/ 	.word	0x00012000
        /*0ba8*/ 	.short	0x0108
        /*0baa*/ 	.byte	0x14
	.zero		1


	//   ....[5]....
        /*0bac*/ 	.word	0x00003600
        /*0bb0*/ 	.word	0x000000ff
        /*0bb4*/ 	.word	0x00012008
        /*0bb8*/ 	.short	0x0108
        /*0bba*/ 	.byte	0x14
	.zero		1


	//   ....[6]....
        /*0bbc*/ 	.word	0x00003680
        /*0bc0*/ 	.word	0x000000ff
        /*0bc4*/ 	.word	0x00012010
        /*0bc8*/ 	.short	0x0108
        /*0bca*/ 	.byte	0x14
	.zero		1


	//   ....[7]....
        /*0bcc*/ 	.word	0x00004c10
        /*0bd0*/ 	.word	0x000000ff
        /*0bd4*/ 	.word	0x00012000
        /*0bd8*/ 	.short	0x010a
        /*0bda*/ 	.byte	0x12
	.zero		1


	//----- nvinfo : EIATTR_NUM_MBARRIERS
	.align		4
.L_39:
        /*0bdc*/ 	.byte	0x03, 0x38
        /*0bde*/ 	.short	0x0003


	//----- nvinfo : EIATTR_EXIT_INSTR_OFFSETS
	.align		4
        /*0be0*/ 	.byte	0x04, 0x1c
        /*0be2*/ 	.short	(.L_41 - .L_40)


	//   ....[0]....
.L_40:
        /*0be4*/ 	.word	0x00004c00


	//----- nvinfo : EIATTR_REQNTID
	.align		4
.L_41:
        /*0be8*/ 	.byte	0x04, 0x10
        /*0bea*/ 	.short	(.L_43 - .L_42)
.L_42:
        /*0bec*/ 	.word	0x00000080
        /*0bf0*/ 	.word	0x00000001
        /*0bf4*/ 	.word	0x00000001


	//----- nvinfo : EIATTR_CRS_STACK_SIZE
	.align		4
.L_43:
        /*0bf8*/ 	.byte	0x04, 0x1e
        /*0bfa*/ 	.short	(.L_45 - .L_44)
.L_44:
        /*0bfc*/ 	.word	0x00000000


	//----- nvinfo : EIATTR_CBANK_PARAM_SIZE
	.align		4
.L_45:
        /*0c00*/ 	.byte	0x03, 0x19
        /*0c02*/ 	.short	0x0050


	//----- nvinfo : EIATTR_PARAM_CBANK
	.align		4
        /*0c04*/ 	.byte	0x04, 0x0a
        /*0c06*/ 	.short	(.L_47 - .L_46)
	.align		4
.L_46:
        /*0c08*/ 	.word	index@(.nv.constant0.gluon_wgmma)
        /*0c0c*/ 	.short	0x0210
        /*0c0e*/ 	.short	0x0050


	//----- nvinfo : EIATTR_SW_WAR
	.align		4
.L_47:
        /*0c10*/ 	.byte	0x04, 0x36
        /*0c12*/ 	.short	(.L_49 - .L_48)
.L_48:
        /*0c14*/ 	.word	0x00000008
.L_49:


//--------------------- .nv.callgraph             --------------------------
	.section	.nv.callgraph,"",@"SHT_CUDA_CALLGRAPH"
	.align	4
	.sectionentsize	8
	.align		4
        /*0000*/ 	.word	0x00000000
	.align		4
        /*0004*/ 	.word	0xffffffff
	.align		4
        /*0008*/ 	.word	0x00000000
	.align		4
        /*000c*/ 	.word	0xfffffffe
	.align		4
        /*0010*/ 	.word	0x00000000
	.align		4
        /*0014*/ 	.word	0xfffffffd
	.align		4
        /*0018*/ 	.word	0x00000000
	.align		4
        /*001c*/ 	.word	0xfffffffc


//--------------------- .text.gluon_wgmma         --------------------------
	.section	.text.gluon_wgmma,"ax",@progbits
	.align	128
        .global         gluon_wgmma
        .type           gluon_wgmma,@function
        .size           gluon_wgmma,(.L_x_53 - gluon_wgmma)
        .other          gluon_wgmma,@"STO_CUDA_ENTRY STV_DEFAULT"
gluon_wgmma:
.text.gluon_wgmma:
[----:B------:R-:W1:Y:S01]  /*0000*/  LDC R1, c[0x0][0x28] ;  /* 0x00000a00ff017b82 */ /* 0x000e620000000800 */
[----:B------:R-:W2:Y:S07]  /*0010*/  S2R R7, SR_TID.X ;  /* 0x0000000000077919 */ /* 0x000eae0000002100 */
[----:B------:R-:W3:Y:S01]  /*0020*/  S2UR UR4, SR_CgaCtaId ;  /* 0x00000000000479c3 */ /* 0x000ee20000008800 */
[----:B------:R-:W-:Y:S01]  /*0030*/  UMOV UR20, 0x400 ;  /* 0x0000040000147882 */ /* 0x000fe20000000000 */
[----:B------:R-:W-:Y:S01]  /*0040*/  ULDC UR6, c[0x0][0xc] ;  /* 0x0000030000067ab9 */ /* 0x000fe20000000800 */
[----:B------:R-:W-:Y:S01]  /*0050*/  ULDC.64 UR32, c[0x0][0x250] ;  /* 0x0000940000207ab9 */ /* 0x000fe20000000a00 */
[----:B------:R-:W-:Y:S01]  /*0060*/  BSSY B0, `(.L_x_0) ;  /* 0x000001f000007945 */ /* 0x000fe20003800000 */
[----:B-1----:R-:W-:-:S03]  /*0070*/  VIADD R1, R1, 0xfffffe00 ;  /* 0xfffffe0001017836 */ /* 0x002fc60000000000 */
[----:B------:R-:W1:Y:S08]  /*0080*/  LDC R12, c[0x0][0x230] ;  /* 0x00008c00ff0c7b82 */ /* 0x000e700000000800 */
[----:B------:R-:W-:Y:S08]  /*0090*/  S2UR UR23, SR_CTAID.Y ;  /* 0x00000000001779c3 */ /* 0x000ff00000002600 */
[----:B------:R-:W4:Y:S01]  /*00a0*/  S2UR UR5, SR_CTAID.Z ;  /* 0x00000000000579c3 */ /* 0x000f220000002700 */
[----:B---3--:R-:W-:-:S03]  /*00b0*/  ULEA UR20, UR4, UR20, 0x18 ;  /* 0x0000001404147291 */ /* 0x008fc6000f8ec03f */
[----:B------:R-:W-:Y:S01]  /*00c0*/  ULDC UR4, c[0x0][0x10] ;  /* 0x0000040000047ab9 */ /* 0x000fe20000000800 */
[----:B--2---:R-:W-:-:S03]  /*00d0*/  LOP3.LUT R2, R7, 0x7f, RZ, 0xc0, !PT ;  /* 0x0000007f07027812 */ /* 0x004fc600078ec0ff */
[----:B------:R-:W2:Y:S01]  /*00e0*/  S2UR UR34, SR_CTAID.X ;  /* 0x00000000002279c3 */ /* 0x000ea20000002500 */
[----:B-1----:R-:W-:Y:S01]  /*00f0*/  VIADD R6, R12, 0xffffffff ;  /* 0xffffffff0c067836 */ /* 0x002fe20000000000 */
[C---:B------:R-:W-:Y:S02]  /*0100*/  ISETP.GE.U32.AND P0, PT, R2.reuse, 0x20, PT ;  /* 0x000000200200780c */ /* 0x040fe40003f06070 */
[C---:B------:R-:W-:Y:S02]  /*0110*/  ISETP.NE.U32.AND P2, PT, R2.reuse, RZ, PT ;  /* 0x000000ff0200720c */ /* 0x040fe40003f45070 */
[----:B------:R-:W-:Y:S02]  /*0120*/  LEA R0, R2, UR20, 0x2 ;  /* 0x0000001402007c11 */ /* 0x000fe4000f8e10ff */
[----:B------:R-:W1:Y:S07]  /*0130*/  LDC R8, c[0x0][0x228] ;  /* 0x00008a00ff087b82 */ /* 0x000e6e0000000800 */
[----:B------:R3:W-:Y:S01]  /*0140*/  @!P0 STS [R0], RZ ;  /* 0x000000ff00008388 */ /* 0x0007e20000000800 */
[----:B------:R-:W-:-:S03]  /*0150*/  NOP ;  /* 0x0000000000007918 */ /* 0x000fc60000000000 */
[----:B------:R3:W-:Y:S01]  /*0160*/  @!P2 STS [UR20+0x20], R6 ;  /* 0x00002006ff00a988 */ /* 0x0007e20008000814 */
[----:B----4-:R-:W-:-:S04]  /*0170*/  UIMAD UR4, UR5, UR4, UR23 ;  /* 0x00000004050472a4 */ /* 0x010fc8000f8e0217 */
[----:B--2---:R-:W-:-:S04]  /*0180*/  UIMAD UR4, UR4, UR6, UR34 ;  /* 0x00000006040472a4 */ /* 0x004fc8000f8e0222 */
[----:B------:R-:W-:Y:S01]  /*0190*/  UIMAD UR5, UR4, 0x180, URZ ;  /* 0x00000180040578a4 */ /* 0x000fe2000f8e023f */
[----:B-1----:R-:W-:Y:S02]  /*01a0*/  VIADD R8, R8, 0xffffffff ;  /* 0xffffffff08087836 */ /* 0x002fe40000000000 */
[----:B------:R-:W-:Y:S01]  /*01b0*/  UMOV UR4, URZ ;  /* 0x0000003f00047c82 */ /* 0x000fe20008000000 */
[----:B------:R-:W-:-:S04]  /*01c0*/  UIADD3 UR28, UP0, UR5, UR32, URZ ;  /* 0x00000020051c7290 */ /* 0x000fc8000ff1e03f */
[----:B------:R-:W-:Y:S01]  /*01d0*/  ULEA.HI.X.SX32 UR29, UR5, UR33, 0x1, UP0 ;  /* 0x00000021051d7291 */ /* 0x000fe200080f0e3f */
[----:B---3--:R-:W-:Y:S11]  /*01e0*/  @P2 BRA `(.L_x_1) ;  /* 0x0000000000182947 */ /* 0x008ff60003800000 */
[----:B------:R-:W1:Y:S01]  /*01f0*/  LDS R3, [UR20+0x8] ;  /* 0x00000814ff037984 */ /* 0x000e620008000800 */
[----:B------:R-:W2:Y:S01]  /*0200*/  LDC.64 R10, c[0x0][0x210] ;  /* 0x00008400ff0a7b82 */ /* 0x000ea20000000a00 */
[----:B------:R-:W-:Y:S02]  /*0210*/  IMAD.MOV.U32 R4, RZ, RZ, 0x70 ;  /* 0x00000070ff047424 */ /* 0x000fe400078e00ff */
[----:B--2---:R2:W-:Y:S03]  /*0220*/  STS.64 [UR20], R10 ;  /* 0x0000000aff007988 */ /* 0x0045e60008000a14 */
[----:B-1----:R-:W-:-:S05]  /*0230*/  LOP3.LUT R3, R3, 0x10, R4, 0xd8, !PT ;  /* 0x0000001003037812 */ /* 0x002fca00078ed804 */
[----:B------:R2:W-:Y:S02]  /*0240*/  STS [UR20+0x8], R3 ;  /* 0x00000803ff007988 */ /* 0x0005e40008000814 */
.L_x_1:
[----:B------:R-:W-:Y:S05]  /*0250*/  BSYNC B0 ;  /* 0x0000000000007941 */ /* 0x000fea0003800000 */
.L_x_0:
[----:B------:R-:W-:Y:S04]  /*0260*/  BSSY B0, `(.L_x_2) ;  /* 0x000000a000007945 */ /* 0x000fe80003800000 */
[----:B------:R-:W-:Y:S05]  /*0270*/  @P2 BRA `(.L_x_3) ;  /* 0x0000000000202947 */ /* 0x000fea0003800000 */
[----:B--2---:R-:W1:Y:S01]  /*0280*/  LDS R3, [UR20+0x34] ;  /* 0x00003414ff037984 */ /* 0x004e620008000800 */
[----:B------:R-:W-:Y:S02]  /*0290*/  IMAD.MOV.U32 R4, RZ, RZ, 0x3f000000 ;  /* 0x3f000000ff047424 */ /* 0x000fe400078e00ff */
[----:B------:R-:W-:Y:S01]  /*02a0*/  @!P2 IMAD.MOV.U32 R5, RZ, RZ, 0xff ;  /* 0x000000ffff05a424 */ /* 0x000fe200078e00ff */
[----:B------:R-:W2:Y:S02]  /*02b0*/  @!P2 LDS R10, [UR20+0x38] ;  /* 0x00003814ff0aa984 */ /* 0x000ea40008000800 */
[----:B-1----:R-:W-:Y:S02]  /*02c0*/  LOP3.LUT R3, R3, 0xff000000, R4, 0xb8, !PT ;  /* 0xff00000003037812 */ /* 0x002fe400078eb804 */
[----:B--2---:R-:W-:-:S03]  /*02d0*/  @!P2 LOP3.LUT R4, R10, 0xff, R5, 0xb8, !PT ;  /* 0x000000ff0a04a812 */ /* 0x004fc600078eb805 */
[----:B------:R1:W-:Y:S04]  /*02e0*/  STS [UR20+0x34], R3 ;  /* 0x00003403ff007988 */ /* 0x0003e80008000814 */
[----:B------:R1:W-:Y:S02]  /*02f0*/  @!P2 STS [UR20+0x38], R4 ;  /* 0x00003804ff00a988 */ /* 0x0003e40008000814 */
.L_x_3:
[----:B------:R-:W-:Y:S05]  /*0300*/  BSYNC B0 ;  /* 0x0000000000007941 */ /* 0x000fea0003800000 */
.L_x_2:
[----:B------:R-:W-:Y:S04]  /*0310*/  BSSY B0, `(.L_x_4) ;  /* 0x000000a000007945 */ /* 0x000fe80003800000 */
[----:B------:R-:W-:Y:S05]  /*0320*/  @P2 BRA `(.L_x_5) ;  /* 0x0000000000202947 */ /* 0x000fea0003800000 */
[----:B-12---:R-:W1:Y:S01]  /*0330*/  LDS R3, [UR20+0x1c] ;  /* 0x00001c14ff037984 */ /* 0x006e620008000800 */
[----:B------:R-:W2:Y:S03]  /*0340*/  LDC.64 R4, c[0x0][0x238] ;  /* 0x00008e00ff047b82 */ /* 0x000ea60000000a00 */
[----:B------:R3:W-:Y:S01]  /*0350*/  STS [UR20+0x24], R8 ;  /* 0x00002408ff007988 */ /* 0x0007e20008000814 */
[--C-:B--2---:R-:W-:Y:S02]  /*0360*/  SHF.R.U32.HI R10, RZ, 0x4, R5.reuse ;  /* 0x00000004ff0a7819 */ /* 0x104fe40000011605 */
[----:B------:R-:W-:-:S05]  /*0370*/  SHF.R.U64 R4, R4, 0x4, R5 ;  /* 0x0000000404047819 */ /* 0x000fca0000001205 */
[----:B------:R3:W-:Y:S01]  /*0380*/  STS [UR20+0xc], R4 ;  /* 0x00000c04ff007988 */ /* 0x0007e20008000814 */
[----:B-1----:R-:W-:-:S05]  /*0390*/  LOP3.LUT R3, R3, 0xf, R10, 0xb8, !PT ;  /* 0x0000000f03037812 */ /* 0x002fca00078eb80a */
[----:B------:R3:W-:Y:S02]  /*03a0*/  STS [UR20+0x1c], R3 ;  /* 0x00001c03ff007988 */ /* 0x0007e40008000814 */
.L_x_5:
[----:B------:R-:W-:Y:S05]  /*03b0*/  BSYNC B0 ;  /* 0x0000000000007941 */ /* 0x000fea0003800000 */
.L_x_4:
[----:B------:R-:W-:Y:S04]  /*03c0*/  BSSY B1, `(.L_x_6) ;  /* 0x000001d000017945 */ /* 0x000fe80003800000 */
[----:B------:R-:W-:Y:S04]  /*03d0*/  BSSY B0, `(.L_x_7) ;  /* 0x0000018000007945 */ /* 0x000fe80003800000 */
[----:B------:R-:W-:Y:S05]  /*03e0*/  @P2 BRA `(.L_x_8) ;  /* 0x00000000001c2947 */ /* 0x000fea0003800000 */
[----:B-123--:R-:W1:Y:S02]  /*03f0*/  LDS R3, [UR20+0x34] ;  /* 0x00003414ff037984 */ /* 0x00ee640008000800 */
[----:B-1----:R-:W-:-:S05]  /*0400*/  LOP3.LUT R3, R3, 0x7, RZ, 0xb8, !PT ;  /* 0x0000000703037812 */ /* 0x002fca00078eb8ff */
[----:B------:R1:W-:Y:S01]  /*0410*/  STS [UR20+0x34], R3 ;  /* 0x00003403ff007988 */ /* 0x0003e20008000814 */
[----:B------:R-:W-:Y:S05]  /*0420*/  @P2 BRA `(.L_x_9) ;  /* 0x00000000001c2947 */ /* 0x000fea0003800000 */
[----:B-1----:R-:W1:Y:S02]  /*0430*/  LDS R3, [UR20+0x34] ;  /* 0x00003414ff037984 */ /* 0x002e640008000800 */
[----:B-1----:R-:W-:-:S05]  /*0440*/  LOP3.LUT R3, R3, 0x38, RZ, 0xb8, !PT ;  /* 0x0000003803037812 */ /* 0x002fca00078eb8ff */
[----:B------:R4:W-:Y:S02]  /*0450*/  STS [UR20+0x34], R3 ;  /* 0x00003403ff007988 */ /* 0x0009e40008000814 */
.L_x_8:
[----:B------:R-:W-:Y:S05]  /*0460*/  @P2 BRA `(.L_x_10) ;  /* 0x00000000001c2947 */ /* 0x000fea0003800000 */
[----:B-1234-:R-:W1:Y:S02]  /*0470*/  LDS R3, [UR20+0x8] ;  /* 0x00000814ff037984 */ /* 0x01ee640008000800 */
[----:B-1----:R-:W-:-:S05]  /*0480*/  LOP3.LUT R3, R3, 0x780, RZ, 0xb8, !PT ;  /* 0x0000078003037812 */ /* 0x002fca00078eb8ff */
[----:B------:R2:W-:Y:S02]  /*0490*/  STS [UR20+0x8], R3 ;  /* 0x00000803ff007988 */ /* 0x0005e40008000814 */
.L_x_9:
[----:B------:R-:W-:Y:S05]  /*04a0*/  @P2 BRA `(.L_x_11) ;  /* 0x0000000000282947 */ /* 0x000fea0003800000 */
[----:B-12---:R-:W1:Y:S02]  /*04b0*/  LDS R3, [UR20+0x8] ;  /* 0x00000814ff037984 */ /* 0x006e640008000800 */
[----:B-1----:R-:W-:-:S05]  /*04c0*/  LOP3.LUT R3, R3, 0x1800, RZ, 0xb8, !PT ;  /* 0x0000180003037812 */ /* 0x002fca00078eb8ff */
[----:B------:R1:W-:Y:S02]  /*04d0*/  STS [UR20+0x8], R3 ;  /* 0x00000803ff007988 */ /* 0x0003e40008000814 */
.L_x_10:
[----:B------:R-:W-:Y:S05]  /*04e0*/  @P2 BREAK B0 ;  /* 0x0000000000002942 */ /* 0x000fea0003800000 */
[----:B------:R-:W-:Y:S05]  /*04f0*/  @P2 BRA `(.L_x_12) ;  /* 0x0000000000242947 */ /* 0x000fea0003800000 */
[----:B-1-3--:R-:W1:Y:S01]  /*0500*/  LDS R4, [UR20+0x8] ;  /* 0x00000814ff047984 */ /* 0x00ae620008000800 */
[----:B--2-4-:R-:W-:-:S05]  /*0510*/  IMAD.MOV.U32 R3, RZ, RZ, 0x6000 ;  /* 0x00006000ff037424 */ /* 0x014fca00078e00ff */
[----:B-1----:R-:W-:-:S04]  /*0520*/  LOP3.LUT R3, R4, 0x4000, R3, 0xd8, !PT ;  /* 0x0000400004037812 */ /* 0x002fc800078ed803 */
[----:B------:R-:W-:-:S05]  /*0530*/  LOP3.LUT R3, R3, 0x400000, RZ, 0xb8, !PT ;  /* 0x0040000003037812 */ /* 0x000fca00078eb8ff */
[----:B------:R3:W-:Y:S02]  /*0540*/  STS [UR20+0x8], R3 ;  /* 0x00000803ff007988 */ /* 0x0007e40008000814 */
.L_x_11:
[----:B------:R-:W-:Y:S05]  /*0550*/  BSYNC B0 ;  /* 0x0000000000007941 */ /* 0x000fea0003800000 */
.L_x_7:
[----:B-123--:R-:W1:Y:S02]  /*0560*/  @!P2 LDS R3, [UR20+0x8] ;  /* 0x00000814ff03a984 */ /* 0x00ee640008000800 */
[----:B-1----:R-:W-:-:S05]  /*0570*/  @!P2 LOP3.LUT R3, R3, 0x8000, RZ, 0xb8, !PT ;  /* 0x000080000303a812 */ /* 0x002fca00078eb8ff */
[----:B------:R1:W-:Y:S02]  /*0580*/  @!P2 STS [UR20+0x8], R3 ;  /* 0x00000803ff00a988 */ /* 0x0003e40008000814 */
.L_x_12:
[----:B------:R-:W-:Y:S05]  /*0590*/  BSYNC B1 ;  /* 0x0000000000017941 */ /* 0x000fea0003800000 */
.L_x_6:
[----:B------:R-:W-:Y:S05]  /*05a0*/  WARPSYNC.ALL ;  /* 0x0000000000007948 */ /* 0x000fea0003800000 */
[----:B------:R-:W-:Y:S05]  /*05b0*/  @P0 BRA `(.L_x_13) ;  /* 0x0000000000280947 */ /* 0x000fea0003800000 */
[----:B-1234-:R-:W1:Y:S01]  /*05c0*/  S2R R3, SR_LANEID ;  /* 0x0000000000037919 */ /* 0x01ee620000000000 */
[----:B------:R-:W-:Y:S05]  /*05d0*/  WARPSYNC.ALL ;  /* 0x0000000000007948 */ /* 0x000fea0003800000 */
[----:B-1----:R-:W-:-:S05]  /*05e0*/  IMAD.SHL.U32 R3, R3, 0x4, RZ ;  /* 0x0000000403037824 */ /* 0x002fca00078e00ff */
[----:B------:R-:W1:Y:S01]  /*05f0*/  LDS R9, [R3+UR20] ;  /* 0x0000001403097984 */ /* 0x000e620008000800 */
[----:B------:R-:W-:-:S05]  /*0600*/  IADD3 R4, P1, R3, UR28, RZ ;  /* 0x0000001c03047c10 */ /* 0x000fca000ff3e0ff */
[----:B------:R-:W-:-:S05]  /*0610*/  IMAD.X R5, RZ, RZ, UR29, P1 ;  /* 0x0000001dff057e24 */ /* 0x000fca00088e06ff */
[----:B-1----:R1:W5:Y:S01]  /*0620*/  ATOMG.E.EXCH.STRONG.GPU PT, RZ, [R4], R9 ;  /* 0x0000000904ff73a8 */ /* 0x00236200041ee100 */
[----:B------:R-:W-:-:S04]  /*0630*/  DEPBAR {5,4,3,2,1,0} ;  /* 0x0000003f0000791a */ /* 0x000fc80000000000 */
[----:B------:R1:W-:Y:S01]  /*0640*/  UTMACCTL.IV [UR28] ;  /* 0x000000001c0079b9 */ /* 0x0003e20008000000 */
[----:B------:R-:W-:Y:S01]  /*0650*/  NOP ;  /* 0x0000000000007918 */ /* 0x000fe20000000000 */
.L_x_13:
[----:B------:R-:W-:Y:S05]  /*0660*/  @P0 BRA `(.L_x_14) ;  /* 0x00000000000c0947 */ /* 0x000fea0003800000 */
[----:B------:R0:W-:Y:S01]  /*0670*/  UTMACMDFLUSH ;  /* 0x00000000000079b7 */ /* 0x0001e20000000000 */
[----:B------:R-:W-:Y:S05]  /*0680*/  @P0 BRA `(.L_x_14) ;  /* 0x0000000000040947 */ /* 0x000fea0003800000 */
[----:B------:R-:W-:-:S04]  /*0690*/  DEPBAR.LE SB0, 0x0 ;  /* 0x000080000000791a */ /* 0x000fc80000000000 */
.L_x_14:
[----:B------:R-:W-:Y:S05]  /*06a0*/  WARPSYNC.ALL ;  /* 0x0000000000007948 */ /* 0x000fea0003800000 */
[----:B-----5:R-:W-:Y:S06]  /*06b0*/  BAR.SYNC.DEFER_BLOCKING 0x0 ;  /* 0x0000000000007b1d */ /* 0x020fec0000010000 */
[----:B------:R-:W-:Y:S02]  /*06c0*/  BSSY B1, `(.L_x_15) ;  /* 0x000000b000017945 */ /* 0x000fe40003800000 */
[----:B------:R-:W-:Y:S06]  /*06d0*/  BAR.SYNC.DEFER_BLOCKING 0x0 ;  /* 0x0000000000007b1d */ /* 0x000fec0000010000 */
[----:B------:R1:W-:Y:S01]  /*06e0*/  @!P0 STS [R0], RZ ;  /* 0x000000ff00008388 */ /* 0x0003e20000000800 */
[----:B------:R-:W-:Y:S01]  /*06f0*/  NOP ;  /* 0x0000000000007918 */ /* 0x000fe20000000000 */
[----:B------:R-:W-:Y:S05]  /*0700*/  @P2 BRA `(.L_x_16) ;  /* 0x0000000000182947 */ /* 0x000fea0003800000 */
[----:B-1234-:R-:W1:Y:S01]  /*0710*/  LDS R3, [UR20+0x8] ;  /* 0x00000814ff037984 */ /* 0x01ee620008000800 */
[----:B------:R-:W2:Y:S01]  /*0720*/  LDC.64 R10, c[0x0][0x218] ;  /* 0x00008600ff0a7b82 */ /* 0x000ea20000000a00 */
[----:B------:R-:W-:Y:S02]  /*0730*/  IMAD.MOV.U32 R4, RZ, RZ, 0x70 ;  /* 0x00000070ff047424 */ /* 0x000fe400078e00ff */
[----:B--2---:R2:W-:Y:S03]  /*0740*/  STS.64 [UR20], R10 ;  /* 0x0000000aff007988 */ /* 0x0045e60008000a14 */
[----:B-1----:R-:W-:-:S05]  /*0750*/  LOP3.LUT R3, R3, 0x10, R4, 0xd8, !PT ;  /* 0x0000001003037812 */ /* 0x002fca00078ed804 */
[----:B------:R2:W-:Y:S02]  /*0760*/  STS [UR20+0x8], R3 ;  /* 0x00000803ff007988 */ /* 0x0005e40008000814 */
.L_x_16:
[----:B-1----:R-:W-:Y:S05]  /*0770*/  BSYNC B1 ;  /* 0x0000000000017941 */ /* 0x002fea0003800000 */
.L_x_15:
[----:B------:R-:W-:Y:S04]  /*0780*/  BSSY B2, `(.L_x_17) ;  /* 0x000000f000027945 */ /* 0x000fe80003800000 */
[----:B------:R-:W-:Y:S04]  /*0790*/  BSSY B1, `(.L_x_18) ;  /* 0x000000c000017945 */ /* 0x000fe80003800000 */
[----:B------:R-:W-:Y:S05]  /*07a0*/  @P2 BRA `(.L_x_19) ;  /* 0x0000000000282947 */ /* 0x000fea0003800000 */
[----:B--234-:R-:W1:Y:S01]  /*07b0*/  LDS R3, [UR20+0x34] ;  /* 0x00003414ff037984 */ /* 0x01ce620008000800 */
[----:B------:R-:W-:Y:S01]  /*07c0*/  IMAD.MOV.U32 R4, RZ, RZ, 0x3f000000 ;  /* 0x3f000000ff047424 */ /* 0x000fe200078e00ff */
[----:B------:R-:W-:Y:S05]  /*07d0*/  @P2 BREAK B1 ;  /* 0x0000000000012942 */ /* 0x000fea0003800000 */
[----:B-1----:R-:W-:-:S05]  /*07e0*/  LOP3.LUT R3, R3, 0xff000000, R4, 0xb8, !PT ;  /* 0xff00000003037812 */ /* 0x002fca00078eb804 */
[----:B------:R1:W-:Y:S01]  /*07f0*/  STS [UR20+0x34], R3 ;  /* 0x00003403ff007988 */ /* 0x0003e20008000814 */
[----:B------:R-:W-:Y:S05]  /*0800*/  @P2 BRA `(.L_x_20) ;  /* 0x0000000000182947 */ /* 0x000fea0003800000 */
[----:B------:R-:W2:Y:S01]  /*0810*/  LDS R4, [UR20+0x38] ;  /* 0x00003814ff047984 */ /* 0x000ea20008000800 */
[----:B-1----:R-:W-:-:S05]  /*0820*/  IMAD.MOV.U32 R3, RZ, RZ, 0x7f ;  /* 0x0000007fff037424 */ /* 0x002fca00078e00ff */
[----:B--2---:R-:W-:-:S05]  /*0830*/  LOP3.LUT R3, R4, 0xff, R3, 0xb8, !PT ;  /* 0x000000ff04037812 */ /* 0x004fca00078eb803 */
[----:B------:R1:W-:Y:S02]  /*0840*/  STS [UR20+0x38], R3 ;  /* 0x00003803ff007988 */ /* 0x0003e40008000814 */
.L_x_19:
[----:B------:R-:W-:Y:S05]  /*0850*/  BSYNC B1 ;  /* 0x0000000000017941 */ /* 0x000fea0003800000 */
.L_x_18:
[----:B------:R1:W-:Y:S02]  /*0860*/  @!P2 STS [UR20+0x20], R6 ;  /* 0x00002006ff00a988 */ /* 0x0003e40008000814 */
.L_x_20:
[----:B------:R-:W-:Y:S05]  /*0870*/  BSYNC B2 ;  /* 0x0000000000027941 */ /* 0x000fea0003800000 */
.L_x_17:
[----:B------:R-:W-:Y:S05]  /*0880*/  WARPSYNC.ALL ;  /* 0x0000000000007948 */ /* 0x000fea0003800000 */
[----:B-1234-:R-:W1:Y:S01]  /*0890*/  LDC R3, c[0x0][0x22c] ;  /* 0x00008b00ff037b82 */ /* 0x01ee620000000800 */
[----:B------:R-:W-:Y:S01]  /*08a0*/  BSSY B2, `(.L_x_21) ;  /* 0x000000b000027945 */ /* 0x000fe20003800000 */
[----:B-1----:R-:W-:-:S03]  /*08b0*/  VIADD R3, R3, 0xffffffff ;  /* 0xffffffff03037836 */ /* 0x002fc60000000000 */
[----:B------:R-:W-:Y:S05]  /*08c0*/  @P2 BRA `(.L_x_22) ;  /* 0x0000000000202947 */ /* 0x000fea0003800000 */
[----:B------:R-:W1:Y:S01]  /*08d0*/  LDS R4, [UR20+0x1c] ;  /* 0x00001c14ff047984 */ /* 0x000e620008000800 */
[----:B------:R-:W2:Y:S03]  /*08e0*/  LDC.64 R10, c[0x0][0x240] ;  /* 0x00009000ff0a7b82 */ /* 0x000ea60000000a00 */
[----:B------:R3:W-:Y:S01]  /*08f0*/  STS [UR20+0x24], R3 ;  /* 0x00002403ff007988 */ /* 0x0007e20008000814 */
[--C-:B--2---:R-:W-:Y:S02]  /*0900*/  SHF.R.U32.HI R9, RZ, 0x4, R11.reuse ;  /* 0x00000004ff097819 */ /* 0x104fe4000001160b */
[----:B------:R-:W-:-:S05]  /*0910*/  SHF.R.U64 R5, R10, 0x4, R11 ;  /* 0x000000040a057819 */ /* 0x000fca000000120b */
[----:B------:R3:W-:Y:S01]  /*0920*/  STS [UR20+0xc], R5 ;  /* 0x00000c05ff007988 */ /* 0x0007e20008000814 */
[----:B-1----:R-:W-:-:S05]  /*0930*/  LOP3.LUT R4, R4, 0xf, R9, 0xb8, !PT ;  /* 0x0000000f04047812 */ /* 0x002fca00078eb809 */
[----:B------:R3:W-:Y:S02]  /*0940*/  STS [UR20+0x1c], R4 ;  /* 0x00001c04ff007988 */ /* 0x0007e40008000814 */
.L_x_22:
[----:B------:R-:W-:Y:S05]  /*0950*/  BSYNC B2 ;  /* 0x0000000000027941 */ /* 0x000fea0003800000 */
.L_x_21:
[----:B------:R-:W-:Y:S04]  /*0960*/  BSSY B3, `(.L_x_23) ;  /* 0x000001d000037945 */ /* 0x000fe80003800000 */
[----:B------:R-:W-:Y:S04]  /*0970*/  BSSY B2, `(.L_x_24) ;  /* 0x0000018000027945 */ /* 0x000fe80003800000 */
[----:B------:R-:W-:Y:S05]  /*0980*/  @P2 BRA `(.L_x_25) ;  /* 0x00000000001c2947 */ /* 0x000fea0003800000 */
[----:B---3--:R-:W1:Y:S02]  /*0990*/  LDS R4, [UR20+0x34] ;  /* 0x00003414ff047984 */ /* 0x008e640008000800 */
[----:B-1----:R-:W-:-:S05]  /*09a0*/  LOP3.LUT R4, R4, 0x7, RZ, 0xb8, !PT ;  /* 0x0000000704047812 */ /* 0x002fca00078eb8ff */
[----:B------:R1:W-:Y:S01]  /*09b0*/  STS [UR20+0x34], R4 ;  /* 0x00003404ff007988 */ /* 0x0003e20008000814 */
[----:B------:R-:W-:Y:S05]  /*09c0*/  @P2 BRA `(.L_x_26) ;  /* 0x00000000001c2947 */ /* 0x000fea0003800000 */
[----:B-1----:R-:W1:Y:S02]  /*09d0*/  LDS R4, [UR20+0x34] ;  /* 0x00003414ff047984 */ /* 0x002e640008000800 */
[----:B-1----:R-:W-:-:S05]  /*09e0*/  LOP3.LUT R4, R4, 0x38, RZ, 0xb8, !PT ;  /* 0x0000003804047812 */ /* 0x002fca00078eb8ff */
[----:B------:R1:W-:Y:S02]  /*09f0*/  STS [UR20+0x34], R4 ;  /* 0x00003404ff007988 */ /* 0x0003e40008000814 */
.L_x_25:
[----:B------:R-:W-:Y:S05]  /*0a00*/  @P2 BRA `(.L_x_27) ;  /* 0x00000000001c2947 */ /* 0x000fea0003800000 */
[----:B-1-3--:R-:W1:Y:S02]  /*0a10*/  LDS R4, [UR20+0x8] ;  /* 0x00000814ff047984 */ /* 0x00ae640008000800 */
[----:B-1----:R-:W-:-:S05]  /*0a20*/  LOP3.LUT R4, R4, 0x780, RZ, 0xb8, !PT ;  /* 0x0000078004047812 */ /* 0x002fca00078eb8ff */
[----:B------:R2:W-:Y:S02]  /*0a30*/  STS [UR20+0x8], R4 ;  /* 0x00000804ff007988 */ /* 0x0005e40008000814 */
.L_x_26:
[----:B------:R-:W-:Y:S05]  /*0a40*/  @P2 BRA `(.L_x_28) ;  /* 0x0000000000282947 */ /* 0x000fea0003800000 */
[----:B-12---:R-:W1:Y:S02]  /*0a50*/  LDS R4, [UR20+0x8] ;  /* 0x00000814ff047984 */ /* 0x006e640008000800 */
[----:B-1----:R-:W-:-:S05]  /*0a60*/  LOP3.LUT R4, R4, 0x1800, RZ, 0xb8, !PT ;  /* 0x0000180004047812 */ /* 0x002fca00078eb8ff */
[----:B------:R2:W-:Y:S02]  /*0a70*/  STS [UR20+0x8], R4 ;  /* 0x00000804ff007988 */ /* 0x0005e40008000814 */
.L_x_27:
[----:B------:R-:W-:Y:S05]  /*0a80*/  @P2 BREAK B2 ;  /* 0x0000000000022942 */ /* 0x000fea0003800000 */
[----:B------:R-:W-:Y:S05]  /*0a90*/  @P2 BRA `(.L_x_29) ;  /* 0x0000000000242947 */ /* 0x000fea0003800000 */
[----:B-123--:R-:W1:Y:S01]  /*0aa0*/  LDS R4, [UR20+0x8] ;  /* 0x00000814ff047984 */ /* 0x00ee620008000800 */
[----:B------:R-:W-:-:S05]  /*0ab0*/  IMAD.MOV.U32 R5, RZ, RZ, 0x6000 ;  /* 0x00006000ff057424 */ /* 0x000fca00078e00ff */
[----:B-1----:R-:W-:-:S04]  /*0ac0*/  LOP3.LUT R4, R4, 0x4000, R5, 0xd8, !PT ;  /* 0x0000400004047812 */ /* 0x002fc800078ed805 */
[----:B------:R-:W-:-:S05]  /*0ad0*/  LOP3.LUT R4, R4, 0x400000, RZ, 0xb8, !PT ;  /* 0x0040000004047812 */ /* 0x000fca00078eb8ff */
[----:B------:R3:W-:Y:S02]  /*0ae0*/  STS [UR20+0x8], R4 ;  /* 0x00000804ff007988 */ /* 0x0007e40008000814 */
.L_x_28:
[----:B------:R-:W-:Y:S05]  /*0af0*/  BSYNC B2 ;  /* 0x0000000000027941 */ /* 0x000fea0003800000 */
.L_x_24:
[----:B-123--:R-:W1:Y:S02]  /*0b00*/  @!P2 LDS R4, [UR20+0x8] ;  /* 0x00000814ff04a984 */ /* 0x00ee640008000800 */
[----:B-1----:R-:W-:-:S05]  /*0b10*/  @!P2 LOP3.LUT R4, R4, 0x8000, RZ, 0xb8, !PT ;  /* 0x000080000404a812 */ /* 0x002fca00078eb8ff */
[----:B------:R4:W-:Y:S02]  /*0b20*/  @!P2 STS [UR20+0x8], R4 ;  /* 0x00000804ff00a988 */ /* 0x0009e40008000814 */
.L_x_29:
[----:B------:R-:W-:Y:S05]  /*0b30*/  BSYNC B3 ;  /* 0x0000000000037941 */ /* 0x000fea0003800000 */
.L_x_23:
[----:B------:R-:W-:Y:S05]  /*0b40*/  WARPSYNC.ALL ;  /* 0x0000000000007948 */ /* 0x000fea0003800000 */
[----:B------:R-:W-:-:S04]  /*0b50*/  UIADD3 UR31, UR5, 0x80, URZ ;  /* 0x00000080051f7890 */ /* 0x000fc8000fffe03f */
[----:B------:R-:W-:-:S04]  /*0b60*/  UIADD3 UR30, UP0, UR31, UR32, URZ ;  /* 0x000000201f1e7290 */ /* 0x000fc8000ff1e03f */
[----:B------:R-:W-:Y:S01]  /*0b70*/  ULEA.HI.X.SX32 UR31, UR31, UR33, 0x1, UP0 ;  /* 0x000000211f1f7291 */ /* 0x000fe200080f0e3f */
[----:B------:R-:W-:Y:S11]  /*0b80*/  @P0 BRA `(.L_x_30) ;  /* 0x0000000000280947 */ /* 0x000ff60003800000 */
        /* <DEDUP_REMOVED lines=10> */
.L_x_30:
[----:B------:R-:W-:Y:S05]  /*0c30*/  @P0 BRA `(.L_x_31) ;  /* 0x00000000000c0947 */ /* 0x000fea0003800000 */
[----:B------:R0:W-:Y:S01]  /*0c40*/  UTMACMDFLUSH ;  /* 0x00000000000079b7 */ /* 0x0001e20000000000 */
[----:B------:R-:W-:Y:S05]  /*0c50*/  @P0 BRA `(.L_x_31) ;  /* 0x0000000000040947 */ /* 0x000fea0003800000 */
[----:B------:R-:W-:-:S04]  /*0c60*/  DEPBAR.LE SB0, 0x0 ;  /* 0x000080000000791a */ /* 0x000fc80000000000 */
.L_x_31:
[----:B------:R-:W-:Y:S05]  /*0c70*/  WARPSYNC.ALL ;  /* 0x0000000000007948 */ /* 0x000fea0003800000 */
[----:B-----5:R-:W-:Y:S06]  /*0c80*/  BAR.SYNC.DEFER_BLOCKING 0x0 ;  /* 0x0000000000007b1d */ /* 0x020fec0000010000 */
[----:B------:R-:W-:Y:S02]  /*0c90*/  BSSY B3, `(.L_x_32) ;  /* 0x000000b000037945 */ /* 0x000fe40003800000 */
[----:B------:R-:W-:Y:S06]  /*0ca0*/  BAR.SYNC.DEFER_BLOCKING 0x0 ;  /* 0x0000000000007b1d */ /* 0x000fec0000010000 */
[----:B------:R1:W-:Y:S01]  /*0cb0*/  @!P0 STS [R0], RZ ;  /* 0x000000ff00008388 */ /* 0x0003e20000000800 */
[----:B------:R-:W-:Y:S01]  /*0cc0*/  NOP ;  /* 0x0000000000007918 */ /* 0x000fe20000000000 */
[----:B------:R-:W-:Y:S05]  /*0cd0*/  @P2 BRA `(.L_x_33) ;  /* 0x0000000000182947 */ /* 0x000fea0003800000 */
[----:B-1----:R-:W1:Y:S01]  /*0ce0*/  LDS R0, [UR20+0x8] ;  /* 0x00000814ff007984 */ /* 0x002e620008000800 */
[----:B------:R-:W5:Y:S01]  /*0cf0*/  LDC.64 R10, c[0x0][0x220] ;  /* 0x00008800ff0a7b82 */ /* 0x000f620000000a00 */
[----:B---3--:R-:W-:Y:S02]  /*0d00*/  IMAD.MOV.U32 R5, RZ, RZ, 0x70 ;  /* 0x00000070ff057424 */ /* 0x008fe400078e00ff */
[----:B-----5:R3:W-:Y:S03]  /*0d10*/  STS.64 [UR20], R10 ;  /* 0x0000000aff007988 */ /* 0x0207e60008000a14 */
[----:B-1----:R-:W-:-:S05]  /*0d20*/  LOP3.LUT R0, R0, 0x10, R5, 0xd8, !PT ;  /* 0x0000001000007812 */ /* 0x002fca00078ed805 */
[----:B------:R3:W-:Y:S02]  /*0d30*/  STS [UR20+0x8], R0 ;  /* 0x00000800ff007988 */ /* 0x0007e40008000814 */
.L_x_33:
[----:B-1----:R-:W-:Y:S05]  /*0d40*/  BSYNC B3 ;  /* 0x0000000000037941 */ /* 0x002fea0003800000 */
.L_x_32:
[----:B------:R-:W-:Y:S04]  /*0d50*/  BSSY B3, `(.L_x_34) ;  /* 0x0000033000037945 */ /* 0x000fe80003800000 */
[----:B------:R-:W-:Y:S04]  /*0d60*/  BSSY B4, `(.L_x_35) ;  /* 0x000002e000047945 */ /* 0x000fe80003800000 */
[----:B------:R-:W-:Y:S05]  /*0d70*/  @P2 BRA `(.L_x_36) ;  /* 0x0000000000242947 */ /* 0x000fea0003800000 */
[----:B---3--:R-:W1:Y:S01]  /*0d80*/  LDS R0, [UR20+0x34] ;  /* 0x00003414ff007984 */ /* 0x008e620008000800 */
[----:B------:R-:W-:-:S05]  /*0d90*/  IMAD.MOV.U32 R5, RZ, RZ, 0x7f000000 ;  /* 0x7f000000ff057424 */ /* 0x000fca00078e00ff */
[----:B-1----:R-:W-:-:S05]  /*0da0*/  LOP3.LUT R0, R0, 0xff000000, R5, 0xb8, !PT ;  /* 0xff00000000007812 */ /* 0x002fca00078eb805 */
[----:B------:R1:W-:Y:S01]  /*0db0*/  STS [UR20+0x34], R0 ;  /* 0x00003400ff007988 */ /* 0x0003e20008000814 */
[----:B------:R-:W-:Y:S05]  /*0dc0*/  @P2 BRA `(.L_x_37) ;  /* 0x0000000000182947 */ /* 0x000fea0003800000 */
[----:B-1----:R-:W1:Y:S01]  /*0dd0*/  LDS R0, [UR20+0x38] ;  /* 0x00003814ff007984 */ /* 0x002e620008000800 */
[----:B------:R-:W-:-:S05]  /*0de0*/  IMAD.MOV.U32 R5, RZ, RZ, 0xff ;  /* 0x000000ffff057424 */ /* 0x000fca00078e00ff */
[----:B-1----:R-:W-:-:S05]  /*0df0*/  LOP3.LUT R0, R0, 0xff, R5, 0xb8, !PT ;  /* 0x000000ff00007812 */ /* 0x002fca00078eb805 */
[----:B------:R1:W-:Y:S02]  /*0e00*/  STS [UR20+0x38], R0 ;  /* 0x00003800ff007988 */ /* 0x0003e40008000814 */
.L_x_36:
[----:B------:R-:W-:Y:S05]  /*0e10*/  @P2 BRA `(.L_x_38) ;  /* 0x00000000000c2947 */ /* 0x000fea0003800000 */
[----:B------:R1:W-:Y:S02]  /*0e20*/  STS [UR20+0x20], R3 ;  /* 0x00002003ff007988 */ /* 0x0003e40008000814 */
.L_x_37:
[----:B------:R-:W-:Y:S05]  /*0e30*/  @P2 BRA `(.L_x_39) ;  /* 0x0000000000242947 */ /* 0x000fea0003800000 */
[----:B------:R1:W-:Y:S02]  /*0e40*/  STS [UR20+0x24], R8 ;  /* 0x00002408ff007988 */ /* 0x0003e40008000814 */
.L_x_38:
[----:B------:R-:W-:Y:S05]  /*0e50*/  @P2 BRA `(.L_x_40) ;  /* 0x00000000002c2947 */ /* 0x000fea0003800000 */
[----:B-1-3--:R-:W1:Y:S01]  /*0e60*/  LDS R0, [UR20+0x1c] ;  /* 0x00001c14ff007984 */ /* 0x00ae620008000800 */
[----:B------:R-:W3:Y:S02]  /*0e70*/  LDC.64 R8, c[0x0][0x248] ;  /* 0x00009200ff087b82 */ /* 0x000ee40000000a00 */
[--C-:B---3--:R-:W-:Y:S02]  /*0e80*/  SHF.R.U32.HI R5, RZ, 0x4, R9.reuse ;  /* 0x00000004ff057819 */ /* 0x108fe40000011609 */
[----:B------:R-:W-:-:S05]  /*0e90*/  SHF.R.U64 R3, R8, 0x4, R9 ;  /* 0x0000000408037819 */ /* 0x000fca0000001209 */
[----:B------:R3:W-:Y:S01]  /*0ea0*/  STS [UR20+0xc], R3 ;  /* 0x00000c03ff007988 */ /* 0x0007e20008000814 */
[----:B-1----:R-:W-:-:S05]  /*0eb0*/  LOP3.LUT R0, R0, 0xf, R5, 0xb8, !PT ;  /* 0x0000000f00007812 */ /* 0x002fca00078eb805 */
[----:B------:R3:W-:Y:S02]  /*0ec0*/  STS [UR20+0x1c], R0 ;  /* 0x00001c00ff007988 */ /* 0x0007e40008000814 */
.L_x_39:
[----:B------:R-:W-:Y:S05]  /*0ed0*/  @P2 BRA `(.L_x_41) ;  /* 0x00000000001c2947 */ /* 0x000fea0003800000 */
[----:B-1-3--:R-:W1:Y:S02]  /*0ee0*/  LDS R0, [UR20+0x34] ;  /* 0x00003414ff007984 */ /* 0x00ae640008000800 */
[----:B-1----:R-:W-:-:S05]  /*0ef0*/  LOP3.LUT R0, R0, 0x7, RZ, 0xb8, !PT ;  /* 0x0000000700007812 */ /* 0x002fca00078eb8ff */
[----:B------:R1:W-:Y:S02]  /*0f00*/  STS [UR20+0x34], R0 ;  /* 0x00003400ff007988 */ /* 0x0003e40008000814 */
.L_x_40:
[----:B------:R-:W-:Y:S05]  /*0f10*/  @P2 BRA `(.L_x_42) ;  /* 0x00000000001c2947 */ /* 0x000fea0003800000 */
[----:B-1-3--:R-:W1:Y:S02]  /*0f20*/  LDS R0, [UR20+0x34] ;  /* 0x00003414ff007984 */ /* 0x00ae640008000800 */
[----:B-1----:R-:W-:-:S05]  /*0f30*/  LOP3.LUT R0, R0, 0x38, RZ, 0xb8, !PT ;  /* 0x0000003800007812 */ /* 0x002fca00078eb8ff */
[----:B------:R1:W-:Y:S02]  /*0f40*/  STS [UR20+0x34], R0 ;  /* 0x00003400ff007988 */ /* 0x0003e40008000814 */
.L_x_41:
[----:B------:R-:W-:Y:S05]  /*0f50*/  @P2 BRA `(.L_x_43) ;  /* 0x00000000001c2947 */ /* 0x000fea0003800000 */
[----:B-1-3--:R-:W1:Y:S02]  /*0f60*/  LDS R0, [UR20+0x8] ;  /* 0x00000814ff007984 */ /* 0x00ae640008000800 */
[----:B-1----:R-:W-:-:S05]  /*0f70*/  LOP3.LUT R0, R0, 0x780, RZ, 0xb8, !PT ;  /* 0x0000078000007812 */ /* 0x002fca00078eb8ff */
[----:B------:R1:W-:Y:S02]  /*0f80*/  STS [UR20+0x8], R0 ;  /* 0x00000800ff007988 */ /* 0x0003e40008000814 */
.L_x_42:
[----:B------:R-:W-:Y:S05]  /*0f90*/  @P2 BRA `(.L_x_44) ;  /* 0x0000000000282947 */ /* 0x000fea0003800000 */
[----:B-1-3--:R-:W1:Y:S02]  /*0fa0*/  LDS R0, [UR20+0x8] ;  /* 0x00000814ff007984 */ /* 0x00ae640008000800 */
[----:B-1----:R-:W-:-:S05]  /*0fb0*/  LOP3.LUT R0, R0, 0x1800, RZ, 0xb8, !PT ;  /* 0x0000180000007812 */ /* 0x002fca00078eb8ff */
[----:B------:R1:W-:Y:S02]  /*0fc0*/  STS [UR20+0x8], R0 ;  /* 0x00000800ff007988 */ /* 0x0003e40008000814 */
.L_x_43:
[----:B------:R-:W-:Y:S05]  /*0fd0*/  @P2 BREAK B4 ;  /* 0x0000000000042942 */ /* 0x000fea0003800000 */
[----:B------:R-:W-:Y:S05]  /*0fe0*/  @P2 BRA `(.L_x_45) ;  /* 0x0000000000242947 */ /* 0x000fea0003800000 */
[----:B-1-3--:R-:W1:Y:S01]  /*0ff0*/  LDS R0, [UR20+0x8] ;  /* 0x00000814ff007984 */ /* 0x00ae620008000800 */
[----:B------:R-:W-:-:S05]  /*1000*/  IMAD.MOV.U32 R3, RZ, RZ, 0x6000 ;  /* 0x00006000ff037424 */ /* 0x000fca00078e00ff */
[----:B-1----:R-:W-:-:S04]  /*1010*/  LOP3.LUT R0, R0, 0x6000, R3, 0xd8, !PT ;  /* 0x0000600000007812 */ /* 0x002fc800078ed803 */
[----:B------:R-:W-:-:S05]  /*1020*/  LOP3.LUT R0, R0, 0x400000, RZ, 0xb8, !PT ;  /* 0x0040000000007812 */ /* 0x000fca00078eb8ff */
[----:B------:R1:W-:Y:S02]  /*1030*/  STS [UR20+0x8], R0 ;  /* 0x00000800ff007988 */ /* 0x0003e40008000814 */
.L_x_44:
[----:B------:R-:W-:Y:S05]  /*1040*/  BSYNC B4 ;  /* 0x0000000000047941 */ /* 0x000fea0003800000 */
.L_x_35:
[----:B-1-3--:R-:W1:Y:S02]  /*1050*/  @!P2 LDS R0, [UR20+0x8] ;  /* 0x00000814ff00a984 */ /* 0x00ae640008000800 */
[----:B-1----:R-:W-:-:S05]  /*1060*/  @!P2 LOP3.LUT R0, R0, 0x8000, RZ, 0xb8, !PT ;  /* 0x000080000000a812 */ /* 0x002fca00078eb8ff */
[----:B------:R1:W-:Y:S02]  /*1070*/  @!P2 STS [UR20+0x8], R0 ;  /* 0x00000800ff00a988 */ /* 0x0003e40008000814 */
.L_x_45:
[----:B------:R-:W-:Y:S05]  /*1080*/  BSYNC B3 ;  /* 0x0000000000037941 */ /* 0x000fea0003800000 */
.L_x_34:
[----:B------:R-:W-:Y:S05]  /*1090*/  WARPSYNC.ALL ;  /* 0x0000000000007948 */ /* 0x000fea0003800000 */
[----:B------:R1:W-:Y:S01]  /*10a0*/  STL [R1], RZ ;  /* 0x000000ff01007387 */ /* 0x0003e20000100800 */
[----:B------:R-:W-:Y:S01]  /*10b0*/  UIADD3 UR5, UR5, 0x100, URZ ;  /* 0x0000010005057890 */ /* 0x000fe2000fffe03f */
[----:B------:R-:W-:Y:S02]  /*10c0*/  ISETP.GE.AND P1, PT, R12, 0x1, PT ;  /* 0x000000010c00780c */ /* 0x000fe40003f26270 */
[----:B------:R-:W-:Y:S01]  /*10d0*/  CS2R R152, SRZ ;  /* 0x0000000000987805 */ /* 0x000fe2000001ff00 */
[----:B------:R1:W-:Y:S01]  /*10e0*/  STL [R1+0x4], RZ ;  /* 0x000004ff01007387 */ /* 0x0003e20000100800 */
[----:B------:R-:W-:Y:S01]  /*10f0*/  UIADD3 UR32, UP0, UR5, UR32, URZ ;  /* 0x0000002005207290 */ /* 0x000fe2000ff1e03f */
[----:B------:R-:W-:-:S02]  /*1100*/  CS2R R154, SRZ ;  /* 0x00000000009a7805 */ /* 0x000fc4000001ff00 */
[----:B------:R-:W-:Y:S01]  /*1110*/  CS2R R156, SRZ ;  /* 0x00000000009c7805 */ /* 0x000fe2000001ff00 */
[----:B------:R1:W-:Y:S01]  /*1120*/  STL [R1+0x8], RZ ;  /* 0x000008ff01007387 */ /* 0x0003e20000100800 */
[----:B------:R-:W-:Y:S01]  /*1130*/  ULEA.HI.X.SX32 UR33, UR5, UR33, 0x1, UP0 ;  /* 0x0000002105217291 */ /* 0x000fe200080f0e3f */
[----:B------:R-:W-:Y:S02]  /*1140*/  CS2R R158, SRZ ;  /* 0x00000000009e7805 */ /* 0x000fe4000001ff00 */
[----:B------:R-:W-:Y:S01]  /*1150*/  CS2R R160, SRZ ;  /* 0x0000000000a07805 */ /* 0x000fe2000001ff00 */
[----:B------:R1:W-:Y:S01]  /*1160*/  STL [R1+0xc], RZ ;  /* 0x00000cff01007387 */ /* 0x0003e20000100800 */
[----:B------:R-:W-:Y:S02]  /*1170*/  CS2R R162, SRZ ;  /* 0x0000000000a27805 */ /* 0x000fe4000001ff00 */
[----:B------:R-:W-:Y:S02]  /*1180*/  CS2R R164, SRZ ;  /* 0x0000000000a47805 */ /* 0x000fe4000001ff00 */
[----:B------:R-:W-:Y:S01]  /*1190*/  CS2R R166, SRZ ;  /* 0x0000000000a67805 */ /* 0x000fe2000001ff00 */
[----:B------:R1:W-:Y:S01]  /*11a0*/  STL [R1+0x10], RZ ;  /* 0x000010ff01007387 */ /* 0x0003e20000100800 */
[----:B------:R-:W-:-:S02]  /*11b0*/  CS2R R168, SRZ ;  /* 0x0000000000a87805 */ /* 0x000fc4000001ff00 */
        /* <DEDUP_REMOVED lines=98> */
[----:B------:R1:W-:Y:S04]  /*17e0*/  STL [R1+0x74], RZ ;  /* 0x000074ff01007387 */ /* 0x0003e80000100800 */
        /* <DEDUP_REMOVED lines=33> */
[----:B------:R1:W-:Y:S01]  /*1a00*/  STL [R1+0xfc], RZ ;  /* 0x0000fcff01007387 */ /* 0x0003e20000100800 */
[----:B------:R-:W-:Y:S05]  /*1a10*/  @P0 BRA `(.L_x_46) ;  /* 0x0000000000280947 */ /* 0x000fea0003800000 */
[----:B-1-3--:R-:W1:Y:S01]  /*1a20*/  S2R R0, SR_LANEID ;  /* 0x0000000000007919 */ /* 0x00ae620000000000 */
[----:B------:R-:W-:Y:S05]  /*1a30*/  WARPSYNC.ALL ;  /* 0x0000000000007948 */ /* 0x000fea0003800000 */
[----:B-1----:R-:W-:-:S05]  /*1a40*/  IMAD.SHL.U32 R0, R0, 0x4, RZ ;  /* 0x0000000400007824 */ /* 0x002fca00078e00ff */
[----:B------:R-:W1:Y:S01]  /*1a50*/  LDS R3, [R0+UR20] ;  /* 0x0000001400037984 */ /* 0x000e620008000800 */
[----:B--2-4-:R-:W-:-:S05]  /*1a60*/  IADD3 R4, P3, R0, UR32, RZ ;  /* 0x0000002000047c10 */ /* 0x014fca000ff7e0ff */
[----:B------:R-:W-:-:S05]  /*1a70*/  IMAD.X R5, RZ, RZ, UR33, P3 ;  /* 0x00000021ff057e24 */ /* 0x000fca00098e06ff */
[----:B-1----:R1:W5:Y:S01]  /*1a80*/  ATOMG.E.EXCH.STRONG.GPU PT, RZ, [R4], R3 ;  /* 0x0000000304ff73a8 */ /* 0x00236200041ee100 */
[----:B------:R-:W-:-:S04]  /*1a90*/  DEPBAR {5,4,3,2,1,0} ;  /* 0x0000003f0000791a */ /* 0x000fc80000000000 */
[----:B------:R1:W-:Y:S01]  /*1aa0*/  UTMACCTL.IV [UR32] ;  /* 0x00000000200079b9 */ /* 0x0003e20008000000 */
[----:B------:R-:W-:Y:S01]  /*1ab0*/  NOP ;  /* 0x0000000000007918 */ /* 0x000fe20000000000 */
.L_x_46:
[----:B------:R-:W-:Y:S05]  /*1ac0*/  @P0 BRA `(.L_x_47) ;  /* 0x00000000000c0947 */ /* 0x000fea0003800000 */
[----:B------:R0:W-:Y:S01]  /*1ad0*/  UTMACMDFLUSH ;  /* 0x00000000000079b7 */ /* 0x0001e20000000000 */
[----:B------:R-:W-:Y:S05]  /*1ae0*/  @P0 BRA `(.L_x_47) ;  /* 0x0000000000040947 */ /* 0x000fea0003800000 */
[----:B------:R-:W-:-:S04]  /*1af0*/  DEPBAR.LE SB0, 0x0 ;  /* 0x000080000000791a */ /* 0x000fc80000000000 */
.L_x_47:
[----:B------:R-:W-:Y:S05]  /*1b00*/  WARPSYNC.ALL ;  /* 0x0000000000007948 */ /* 0x000fea0003800000 */
[----:B-----5:R-:W-:Y:S01]  /*1b10*/  BAR.SYNC.DEFER_BLOCKING 0x0 ;  /* 0x0000000000007b1d */ /* 0x020fe20000010000 */
[----:B------:R-:W-:Y:S01]  /*1b20*/  USHF.L.U32 UR11, UR34, 0x8, URZ ;  /* 0x00000008220b7899 */ /* 0x000fe2000800063f */
[----:B------:R-:W-:Y:S01]  /*1b30*/  CS2R R62, SRZ ;  /* 0x00000000003e7805 */ /* 0x000fe2000001ff00 */
[----:B------:R-:W-:Y:S01]  /*1b40*/  USHF.L.U32 UR15, UR23, 0x7, URZ ;  /* 0x00000007170f7899 */ /* 0x000fe2000800063f */
[----:B------:R-:W-:Y:S02]  /*1b50*/  CS2R R64, SRZ ;  /* 0x0000000000407805 */ /* 0x000fe4000001ff00 */
[----:B------:R-:W-:Y:S01]  /*1b60*/  CS2R R66, SRZ ;  /* 0x0000000000427805 */ /* 0x000fe2000001ff00 */
[----:B------:R-:W-:Y:S01]  /*1b70*/  VOTEU.ALL UP0, P2 ;  /* 0x00000000003f7886 */ /* 0x000fe20001000000 */
[----:B------:R-:W-:Y:S01]  /*1b80*/  UMOV UR6, 0x1 ;  /* 0x0000000100067882 */ /* 0x000fe20000000000 */
[----:B------:R-:W-:Y:S01]  /*1b90*/  VOTEU.ALL UP1, P2 ;  /* 0x00000000003f7886 */ /* 0x000fe20001020000 */
[----:B------:R-:W-:Y:S01]  /*1ba0*/  VOTEU.ALL UP2, P2 ;  /* 0x00000000003f7886 */ /* 0x000fe20001040000 */
[----:B------:R-:W-:Y:S01]  /*1bb0*/  CS2R R68, SRZ ;  /* 0x0000000000447805 */ /* 0x000fe2000001ff00 */
[----:B------:R-:W-:-:S04]  /*1bc0*/  @!UP0 UIADD3 UR8, -UR6, 0x100000, URZ ;  /* 0x0010000006088890 */ /* 0x000fc8000fffe13f */
[----:B------:R-:W-:Y:S02]  /*1bd0*/  @!UP0 USHF.L.U32 UR9, UR8, 0xb, URZ ;  /* 0x0000000b08098899 */ /* 0x000fe4000800063f */
[----:B------:R-:W-:Y:S01]  /*1be0*/  @!UP0 USHF.L.U32 UR8, UR8, 0x1, URZ ;  /* 0x0000000108088899 */ /* 0x000fe2000800063f */
        /* <DEDUP_REMOVED lines=9> */
[----:B------:R-:W-:Y:S01]  /*1c80*/  VOTEU.ALL UP0, P2 ;  /* 0x00000000003f7886 */ /* 0x000fe20001000000 */
[----:B------:R-:W-:Y:S02]  /*1c90*/  CS2R R76, SRZ ;  /* 0x00000000004c7805 */ /* 0x000fe4000001ff00 */
[----:B------:R-:W-:Y:S02]  /*1ca0*/  CS2R R78, SRZ ;  /* 0x00000000004e7805 */ /* 0x000fe4000001ff00 */
[----:B------:R-:W-:Y:S02]  /*1cb0*/  CS2R R80, SRZ ;  /* 0x0000000000507805 */ /* 0x000fe4000001ff00 */
[----:B------:R-:W-:-:S02]  /*1cc0*/  CS2R R82, SRZ ;  /* 0x0000000000527805 */ /* 0x000fc4000001ff00 */
[----:B------:R-:W-:Y:S02]  /*1cd0*/  CS2R R84, SRZ ;  /* 0x0000000000547805 */ /* 0x000fe4000001ff00 */
[----:B------:R-:W-:Y:S01]  /*1ce0*/  CS2R R86, SRZ ;  /* 0x0000000000567805 */ /* 0x000fe2000001ff00 */
[----:B------:R-:W2:Y:S02]  /*1cf0*/  FENCE.VIEW.ASYNC.S ;  /* 0x00000000000073c6 */ /* 0x000ea40000000000 */
[----:B--2---:R2:W3:Y:S02]  /*1d00*/  @!UP0 SYNCS.EXCH.64 URZ, [UR20+0x12000], UR8 ;  /* 0x01200008143f85b2 */ /* 0x0044e40008000100 */
[----:B---3--:R-:W-:Y:S06]  /*1d10*/  BAR.SYNC.DEFER_BLOCKING 0x0 ;  /* 0x0000000000007b1d */ /* 0x008fec0000010000 */
[----:B------:R2:W3:Y:S02]  /*1d20*/  @!UP1 SYNCS.EXCH.64 URZ, [UR20+0x12008], UR12 ;  /* 0x0120080c143f95b2 */ /* 0x0004e40008000100 */
[----:B---3--:R-:W-:Y:S06]  /*1d30*/  BAR.SYNC.DEFER_BLOCKING 0x0 ;  /* 0x0000000000007b1d */ /* 0x008fec0000010000 */
[----:B------:R2:W3:Y:S01]  /*1d40*/  @!UP2 SYNCS.EXCH.64 URZ, [UR20+0x12010], UR6 ;  /* 0x01201006143fa5b2 */ /* 0x0004e20008000100 */
[----:B------:R-:W-:Y:S05]  /*1d50*/  @!P1 BRA `(.L_x_48) ;  /* 0x0000001400f09947 */ /* 0x000fea0003800000 */
[----:B------:R1:W-:Y:S01]  /*1d60*/  STL [R1], RZ ;  /* 0x000000ff01007387 */ /* 0x0003e20000100800 */
[----:B------:R-:W-:Y:S02]  /*1d70*/  CS2R R152, SRZ ;  /* 0x0000000000987805 */ /* 0x000fe4000001ff00 */
        /* <DEDUP_REMOVED lines=127> */
[----:B------:R-:W-:Y:S01]  /*2570*/  UMOV UR5, URZ ;  /* 0x0000003f00057c82 */ /* 0x000fe20008000000 */
[----:B------:R-:W-:-:S02]  /*2580*/  UMOV UR10, URZ ;  /* 0x0000003f000a7c82 */ /* 0x000fc40008000000 */
        /* <DEDUP_REMOVED lines=30> */
[----:B------:R1:W-:Y:S02]  /*2770*/  STL [R1+0xfc], RZ ;  /* 0x0000fcff01007387 */ /* 0x0003e40000100800 */
.L_x_50:
[----:B---3--:R-:W-:Y:S01]  /*2780*/  BAR.SYNC.DEFER_BLOCKING 0x0 ;  /* 0x0000000000007b1d */ /* 0x008fe20000010000 */
[----:B------:R-:W-:Y:S01]  /*2790*/  ULEA UR18, UR5, UR20, 0x3 ;  /* 0x0000001405127291 */ /* 0x000fe2000f8e183f */
[----:B-1----:R-:W-:Y:S01]  /*27a0*/  @!P2 IMAD.MOV.U32 R0, RZ, RZ, 0x6000 ;  /* 0x00006000ff00a424 */ /* 0x002fe200078e00ff */
[----:B------:R-:W-:Y:S01]  /*27b0*/  ELECT P0, URZ, PT ;  /* 0x00000000003f782f */ /* 0x000fe20003800000 */
[----:B--2---:R-:W-:-:S03]  /*27c0*/  ULEA UR8, UR5, UR20, 0xe ;  /* 0x0000001405087291 */ /* 0x004fc6000f8e703f */
[----:B------:R-:W-:Y:S02]  /*27d0*/  ISETP.LT.U32.AND P0, PT, R2, 0x20, P0 ;  /* 0x000000200200780c */ /* 0x000fe40000701070 */
[----:B------:R-:W-:Y:S01]  /*27e0*/  ELECT P1, URZ, PT ;  /* 0x00000000003f782f */ /* 0x000fe20003820000 */
[----:B------:R-:W-:-:S03]  /*27f0*/  ULEA UR12, UR5, UR20, 0xd ;  /* 0x00000014050c7291 */ /* 0x000fc6000f8e683f */
[----:B------:R-:W-:Y:S01]  /*2800*/  ISETP.LT.U32.AND P1, PT, R2, 0x20, P1 ;  /* 0x000000200200780c */ /* 0x000fe20000f21070 */
[----:B------:R-:W-:Y:S01]  /*2810*/  UMOV UR14, UR10 ;  /* 0x0000000a000e7c82 */ /* 0x000fe20008000000 */
[----:B------:R-:W-:-:S05]  /*2820*/  UIADD3 UR12, UR12, 0xc000, URZ ;  /* 0x0000c0000c0c7890 */ /* 0x000fca000fffe03f */
[----:B------:R-:W-:Y:S01]  /*2830*/  VOTEU.ANY UP0, P0 ;  /* 0x00000000003f7886 */ /* 0x000fe20000000100 */
[----:B------:R-:W-:Y:S01]  /*2840*/  VOTEU.ANY UP2, P0 ;  /* 0x00000000003f7886 */ /* 0x000fe20000040100 */
[----:B------:R1:W-:Y:S01]  /*2850*/  @!P2 SYNCS.ARRIVE.TRANS64 RZ, [UR18+0x12000], R0 ;  /* 0x01200000ffffa9a7 */ /* 0x0003e20008000012 */
[----:B------:R2:W-:Y:S06]  /*2860*/  MEMBAR.ALL.CTA ;  /* 0x0000000000007992 */ /* 0x0005ec0000008000 */
[----:B--2---:R-:W2:Y:S01]  /*2870*/  FENCE.VIEW.ASYNC.S ;  /* 0x00000000000073c6 */ /* 0x004ea20000000000 */
[----:B------:R-:W-:Y:S01]  /*2880*/  @UP0 UIADD3 UR9, UR18, 0x12000, URZ ;  /* 0x0001200012090890 */ /* 0x000fe2000fffe03f */
[----:B------:R-:W-:Y:S01]  /*2890*/  @UP0 UMOV UR6, UR28 ;  /* 0x0000001c00060c82 */ /* 0x000fe20008000000 */
[----:B------:R-:W-:Y:S01]  /*28a0*/  @UP0 UMOV UR7, UR29 ;  /* 0x0000001d00070c82 */ /* 0x000fe20008000000 */
[----:B--2---:R-:W-:Y:S01]  /*28b0*/  VOTEU.ANY UP1, P1 ;  /* 0x00000000003f7886 */ /* 0x004fe20000820100 */
[----:B------:R-:W-:Y:S01]  /*28c0*/  VOTEU.ANY UP3, P1 ;  /* 0x00000000003f7886 */ /* 0x000fe20000860100 */
[----:B-1----:R-:W-:-:S03]  /*28d0*/  IMAD.U32 R0, RZ, RZ, UR4 ;  /* 0x00000004ff007e24 */ /* 0x002fc6000f8e00ff */
[----:B------:R-:W-:Y:S01]  /*28e0*/  @UP1 UIADD3 UR13, UR18, 0x12000, URZ ;  /* 0x00012000120d1890 */ /* 0x000fe2000fffe03f */
[----:B------:R-:W-:Y:S01]  /*28f0*/  @UP1 UMOV UR16, UR30 ;  /* 0x0000001e00101c82 */ /* 0x000fe20008000000 */
[----:B------:R-:W-:Y:S01]  /*2900*/  @UP1 UMOV UR17, UR31 ;  /* 0x0000001f00111c82 */ /* 0x000fe20008000000 */
[----:B------:R-:W-:Y:S01]  /*2910*/  SHF.L.U32 R0, R0, 0x1f, RZ ;  /* 0x0000001f00007819 */ /* 0x000fe200000006ff */
[----:B------:R-:W-:Y:S06]  /*2920*/  BAR.SYNC.DEFER_BLOCKING 0x0 ;  /* 0x0000000000007b1d */ /* 0x000fec0000010000 */
[----:B------:R1:W-:Y:S02]  /*2930*/  @UP2 UTMALDG.2D [UR8], [UR6] ;  /* 0x00000008060025b4 */ /* 0x0003e40008008000 */
[----:B------:R-:W-:Y:S06]  /*2940*/  BAR.SYNC.DEFER_BLOCKING 0x0 ;  /* 0x0000000000007b1d */ /* 0x000fec0000010000 */
[----:B------:R1:W-:Y:S02]  /*2950*/  @UP3 UTMALDG.2D [UR12], [UR16] ;  /* 0x0000000c100035b4 */ /* 0x0003e40008008000 */
[----:B------:R-:W-:Y:S06]  /*2960*/  BAR.SYNC.DEFER_BLOCKING 0x0 ;  /* 0x0000000000007b1d */ /* 0x000fec0000010000 */
[----:B------:R-:W2:Y:S02]  /*2970*/  SYNCS.PHASECHK.TRANS64.TRYWAIT P0, [UR18+0x12000], R0 ;  /* 0x01200000ff0075a7 */ /* 0x000ea40008000152 */
[----:B-12---:R-:W-:Y:S05]  /*2980*/  @!P0 BRA `(.L_x_49) ;  /* 0x0000002000a08947 */ /* 0x006fea0003800000 */
.L_x_51:
[----:B------:R-:W-:Y:S01]  /*2990*/  STL.64 [R1+0x1f8], R86 ;  /* 0x0001f85601007387 */ /* 0x000fe20000100a00 */
[----:B------:R-:W-:Y:S01]  /*29a0*/  USHF.R.U32.HI UR16, URZ, 0x4, UR8 ;  /* 0x000000043f107899 */ /* 0x000fe20008011608 */
[----:B------:R-:W1:Y:S02]  /*29b0*/  LDC R0, c[0x0][0x230] ;  /* 0x00008c00ff007b82 */ /* 0x000e640000000800 */
[----:B------:R-:W-:Y:S04]  /*29c0*/  STL.64 [R1+0x1f0], R84 ;  /* 0x0001f05401007387 */ /* 0x000fe80000100a00 */
        /* <DEDUP_REMOVED lines=29> */
[----:B------:R2:W-:Y:S04]  /*2ba0*/  STL.64 [R1+0x100], R24 ;  /* 0x0001001801007387 */ /* 0x0005e80000100a00 */
[----:B--2---:R-:W2:Y:S04]  /*2bb0*/  LDL.LU.64 R24, [R1] ;  /* 0x0000000001187983 */ /* 0x004ea80000300a00 */
[----:B------:R-:W2:Y:S04]  /*2bc0*/  LDL.LU.64 R26, [R1+0x8] ;  /* 0x00000800011a7983 */ /* 0x000ea80000300a00 */
        /* <DEDUP_REMOVED lines=29> */
[----:B------:R-:W2:Y:S01]  /*2da0*/  LDL.LU.64 R86, [R1+0xf8] ;  /* 0x0000f80001567983 */ /* 0x000ea20000300a00 */
[----:B------:R-:W-:-:S02]  /*2db0*/  USHF.R.U32.HI UR6, URZ, 0x4, UR12 ;  /* 0x000000043f067899 */ /* 0x000fc4000801160c */
[----:B------:R-:W-:Y:S02]  /*2dc0*/  USGXT.U32 UR16, UR16, 0xe ;  /* 0x0000000e1010789a */ /* 0x000fe40008000000 */
[----:B------:R-:W-:Y:S01]  /*2dd0*/  USGXT.U32 UR6, UR6, 0xe ;  /* 0x0000000e0606789a */ /* 0x000fe20008000000 */
[----:B------:R-:W-:Y:S01]  /*2de0*/  UMOV UR17, 0x80000020 ;  /* 0x8000002000117882 */ /* 0x000fe20000000000 */
[----:B------:R-:W-:Y:S01]  /*2df0*/  UMOV UR19, 0x80000020 ;  /* 0x8000002000137882 */ /* 0x000fe20000000000 */
[----:B------:R-:W-:Y:S01]  /*2e00*/  UIADD3 UR24, UP0, UR16, 0x2, URZ ;  /* 0x0000000210187890 */ /* 0x000fe2000ff1e03f */
[----:B------:R-:W-:-:S03]  /*2e10*/  UMOV UR8, URZ ;  /* 0x0000003f00087c82 */ /* 0x000fc60008000000 */
[----:B------:R-:W-:Y:S01]  /*2e20*/  UMOV UR18, UR6 ;  /* 0x0000000600127c82 */ /* 0x000fe20008000000 */
[----:B------:R-:W-:Y:S01]  /*2e30*/  UMOV UR26, 0xfffffffe ;  /* 0xfffffffe001a7882 */ /* 0x000fe20000000000 */
[----:B------:R-:W-:Y:S01]  /*2e40*/  UMOV UR27, 0x7fffffdf ;  /* 0x7fffffdf001b7882 */ /* 0x000fe20000000000 */
[----:B------:R-:W-:Y:S01]  /*2e50*/  UMOV UR7, URZ ;  /* 0x0000003f00077c82 */ /* 0x000fe20008000000 */
[----:B------:R-:W-:Y:S02]  /*2e60*/  UIADD3.X UR25, UR8, -0x7fffffe0, URZ, UP0, !UPT ;  /* 0x8000002008197890 */ /* 0x000fe400087fe43f */
[----:B------:R-:W-:Y:S01]  /*2e70*/  UIADD3.64 UR26, UR6, -UR26, URZ ;  /* 0x8000001a061a7297 */ /* 0x000fe2000fffe03f */
[----:B--2---:R-:W-:-:S06]  /*2e80*/  WARPGROUP.ARRIVE ;  /* 0x00000000000079c5 */ /* 0x004fcc0000000000 */
[----:B------:R-:W-:Y:S01]  /*2e90*/  QGMMA.64x128x32.F32.E4M3.E4M3 R24, gdesc[UR16], R24, gsb0 ;  /* 0x01e00000101879f3 */ /* 0x000fe20008000818 */
[----:B------:R-:W-:Y:S02]  /*2ea0*/  UIADD3.64 UR16, UR24, 0xfe, URZ ;  /* 0x000000fe18107897 */ /* 0x000fe4000fffe03f */
[----:B------:R-:W-:Y:S02]  /*2eb0*/  WARPGROUP.DEPBAR.LE gsb0, 0x0 ;  /* 0x00008000000079c5 */ /* 0x000fe40000010000 */
[----:B------:R-:W-:-:S07]  /*2ec0*/  WARPGROUP.ARRIVE ;  /* 0x00000000000079c5 */ /* 0x000fce0000000000 */
[----:B------:R-:W-:Y:S01]  /*2ed0*/  QGMMA.64x128x32.F32.E4M3.E4M3 R24, gdesc[UR24], R24, gsb0 ;  /* 0x01e00000181879f3 */ /* 0x000fe20008000818 */
[----:B------:R-:W-:Y:S01]  /*2ee0*/  UIADD3.64 UR36, UR24, 0x100, URZ ;  /* 0x0000010018247897 */ /* 0x000fe2000fffe03f */
[----:B------:R-:W-:Y:S01]  /*2ef0*/  UMOV UR38, UR26 ;  /* 0x0000001a00267c82 */ /* 0x000fe20008000000 */
[----:B------:R-:W-:Y:S01]  /*2f00*/  UMOV UR39, UR27 ;  /* 0x0000001b00277c82 */ /* 0x000fe20008000000 */
[----:B------:R-:W-:Y:S02]  /*2f10*/  WARPGROUP.DEPBAR.LE gsb0, 0x0 ;  /* 0x00008000000079c5 */ /* 0x000fe40000010000 */
[----:B------:R-:W-:Y:S01]  /*2f20*/  WARPGROUP.ARRIVE ;  /* 0x00000000000079c5 */ /* 0x000fe20000000000 */
[----:B------:R-:W-:Y:S04]  /*2f30*/  STL.64 [R1], R24 ;  /* 0x0000001801007387 */ /* 0x000fe80000100a00 */
[----:B------:R-:W-:Y:S01]  /*2f40*/  STL.64 [R1+0x8], R26 ;  /* 0x0000081a01007387 */ /* 0x000fe20000100a00 */
[----:B------:R-:W-:Y:S03]  /*2f50*/  QGMMA.64x128x32.F32.E4M3.E4M3 R152, gdesc[UR16], R152, gsb0 ;  /* 0x01e00000109879f3 */ /* 0x000fe60008000898 */
        /* <DEDUP_REMOVED lines=30> */
[----:B--2---:R-:W2:Y:S01]  /*3140*/  LDL.LU.64 R86, [R1+0x1f8] ;  /* 0x0001f80001567983 */ /* 0x004ea20000300a00 */
[----:B------:R-:W-:-:S02]  /*3150*/  WARPGROUP.DEPBAR.LE gsb0, 0x0 ;  /* 0x00008000000079c5 */ /* 0x000fc40000010000 */
[----:B------:R-:W-:Y:S01]  /*3160*/  WARPGROUP.ARRIVE ;  /* 0x00000000000079c5 */ /* 0x000fe20000000000 */
[----:B------:R-:W2:Y:S04]  /*3170*/  LDL.LU.64 R84, [R1+0x1f0] ;  /* 0x0001f00001547983 */ /* 0x000ea80000300a00 */
[----:B------:R-:W2:Y:S01]  /*3180*/  LDL.LU.64 R82, [R1+0x1e8] ;  /* 0x0001e80001527983 */ /* 0x000ea20000300a00 */
[----:B------:R-:W-:Y:S03]  /*3190*/  QGMMA.64x128x32.F32.E4M3.E4M3 R152, gdesc[UR36], R152, gsb0 ;  /* 0x01e00000249879f3 */ /* 0x000fe60008000898 */
        /* <DEDUP_REMOVED lines=29> */
[----:B------:R-:W-:-:S02]  /*3370*/  UIADD3.64 UR16, UR24, 0x1fe, URZ ;  /* 0x000001fe18107897 */ /* 0x000fc4000fffe03f */
[----:B------:R-:W-:Y:S01]  /*3380*/  UIADD3.64 UR36, UR24, 0x200, URZ ;  /* 0x0000020018247897 */ /* 0x000fe2000fffe03f */
[----:B------:R-:W-:Y:S01]  /*3390*/  UMOV UR38, UR26 ;  /* 0x0000001a00267c82 */ /* 0x000fe20008000000 */
[----:B------:R-:W-:Y:S01]  /*33a0*/  UMOV UR39, UR27 ;  /* 0x0000001b00277c82 */ /* 0x000fe20008000000 */
[----:B------:R-:W-:Y:S02]  /*33b0*/  UIADD3 UR10, UR10, 0x40, URZ ;  /* 0x000000400a0a7890 */ /* 0x000fe4000fffe03f */
[----:B------:R-:W-:-:S04]  /*33c0*/  UIADD3 UR5, UR5, 0x1, URZ ;  /* 0x0000000105057890 */ /* 0x000fc8000fffe03f */
[----:B-1----:R-:W-:Y:S01]  /*33d0*/  ISETP.LE.AND P0, PT, R0, UR10, PT ;  /* 0x0000000a00007c0c */ /* 0x002fe2000bf03270 */
[----:B------:R-:W-:-:S04]  /*33e0*/  UISETP.NE.U32.AND UP0, UPT, UR5, 0x3, UPT ;  /* 0x000000030500788c */ /* 0x000fc8000bf05070 */
[----:B------:R-:W-:Y:S01]  /*33f0*/  USEL UR6, URZ, 0x1, UP0 ;  /* 0x000000013f067887 */ /* 0x000fe20008000000 */
[----:B------:R-:W-:Y:S02]  /*3400*/  WARPGROUP.DEPBAR.LE gsb0, 0x0 ;  /* 0x00008000000079c5 */ /* 0x000fe40000010000 */
[----:B------:R-:W-:Y:S01]  /*3410*/  WARPGROUP.ARRIVE ;  /* 0x00000000000079c5 */ /* 0x000fe20000000000 */
[----:B------:R-:W-:Y:S02]  /*3420*/  USEL UR5, UR5, URZ, UP0 ;  /* 0x0000003f05057287 */ /* 0x000fe40008000000 */
[----:B------:R-:W-:-:S03]  /*3430*/  ULOP3.LUT UR4, UR4, UR6, URZ, 0x3c, !UPT ;  /* 0x0000000604047292 */ /* 0x000fc6000f8e3c3f */
[----:B------:R-:W-:Y:S01]  /*3440*/  QGMMA.64x128x32.F32.E4M3.E4M3 R88, gdesc[UR16], R88, gsb0 ;  /* 0x01e00000105879f3 */ /* 0x000fe20008000858 */
[----:B------:R-:W-:Y:S02]  /*3450*/  UIADD3.64 UR16, UR24, 0x2fe, URZ ;  /* 0x000002fe18107897 */ /* 0x000fe4000fffe03f */
[----:B------:R-:W-:Y:S01]  /*3460*/  UIADD3.64 UR24, UR24, 0x300, URZ ;  /* 0x0000030018187897 */ /* 0x000fe2000fffe03f */
[----:B------:R-:W-:Y:S02]  /*3470*/  WARPGROUP.DEPBAR.LE gsb0, 0x0 ;  /* 0x00008000000079c5 */ /* 0x000fe40000010000 */
[----:B------:R-:W-:-:S06]  /*3480*/  WARPGROUP.ARRIVE ;  /* 0x00000000000079c5 */ /* 0x000fcc0000000000 */
[----:B------:R-:W-:Y:S03]  /*3490*/  QGMMA.64x128x32.F32.E4M3.E4M3 R88, gdesc[UR36], R88, gsb0 ;  /* 0x01e00000245879f3 */ /* 0x000fe60008000858 */
[----:B------:R-:W-:Y:S02]  /*34a0*/  WARPGROUP.DEPBAR.LE gsb0, 0x0 ;  /* 0x00008000000079c5 */ /* 0x000fe40000010000 */
[----:B--2---:R-:W-:-:S07]  /*34b0*/  WARPGROUP.ARRIVE ;  /* 0x00000000000079c5 */ /* 0x004fce0000000000 */
[----:B------:R-:W-:Y:S03]  /*34c0*/  QGMMA.64x128x32.F32.E4M3.E4M3 R24, gdesc[UR16], R24, gsb0 ;  /* 0x01e00000101879f3 */ /* 0x000fe60008000818 */
[----:B------:R-:W-:Y:S02]  /*34d0*/  WARPGROUP.DEPBAR.LE gsb0, 0x0 ;  /* 0x00008000000079c5 */ /* 0x000fe40000010000 */
[----:B------:R-:W-:-:S07]  /*34e0*/  WARPGROUP.ARRIVE ;  /* 0x00000000000079c5 */ /* 0x000fce0000000000 */
[----:B------:R-:W-:Y:S03]  /*34f0*/  QGMMA.64x128x32.F32.E4M3.E4M3 R24, gdesc[UR24], R24, gsb0 ;  /* 0x01e00000181879f3 */ /* 0x000fe60008000818 */
[----:B------:R-:W-:Y:S02]  /*3500*/  WARPGROUP.DEPBAR.LE gsb0, 0x0 ;  /* 0x00008000000079c5 */ /* 0x000fe40000010000 */
[----:B------:R-:W-:Y:S05]  /*3510*/  @!P0 BRA `(.L_x_50) ;  /* 0xfffffff000988947 */ /* 0x000fea000383ffff */
.L_x_48:
[----:B------:R5:W-:Y:S04]  /*3520*/  STL [R1+0x10c], R84 ;  /* 0x00010c5401007387 */ /* 0x000be80000100800 */
[----:B-1----:R-:W2:Y:S01]  /*3530*/  LDL.LU R5, [R1+0x4] ;  /* 0x0000040001057983 */ /* 0x002ea20000300800 */
[----:B---3--:R-:W-:Y:S06]  /*3540*/  BAR.SYNC.DEFER_BLOCKING 0x0 ;  /* 0x0000000000007b1d */ /* 0x008fec0000010000 */
[----:B-----5:R-:W2:Y:S04]  /*3550*/  LDL.LU R84, [R1] ;  /* 0x0000000001547983 */ /* 0x020ea80000300800 */
[----:B------:R1:W-:Y:S04]  /*3560*/  STL [R1+0x108], R85 ;  /* 0x0001085501007387 */ /* 0x0003e80000100800 */
[----:B-1----:R-:W3:Y:S01]  /*3570*/  LDL.LU R85, [R1+0x8] ;  /* 0x0000080001557983 */ /* 0x002ee20000300800 */
[----:B------:R-:W1:Y:S03]  /*3580*/  @!P2 SYNCS.CCTL.IV [UR20+0x12000] ;  /* 0x01200000ff00a9b1 */ /* 0x000e660008000014 */
[----:B------:R-:W3:Y:S04]  /*3590*/  LDL.LU R3, [R1+0xc] ;  /* 0x00000c0001037983 */ /* 0x000ee80000300800 */
[----:B------:R5:W-:Y:S01]  /*35a0*/  STL [R1+0x104], R86 ;  /* 0x0001045601007387 */ /* 0x000be20000100800 */
[----:B-1----:R-:W-:Y:S06]  /*35b0*/  BAR.SYNC.DEFER_BLOCKING 0x0 ;  /* 0x0000000000007b1d */ /* 0x002fec0000010000 */
[----:B-----5:R-:W5:Y:S04]  /*35c0*/  LDL.LU R86, [R1+0x10] ;  /* 0x0000100001567983 */ /* 0x020f680000300800 */
[----:B------:R-:W5:Y:S04]  /*35d0*/  LDL.LU R0, [R1+0x14] ;  /* 0x0000140001007983 */ /* 0x000f680000300800 */
[----:B------:R1:W-:Y:S01]  /*35e0*/  STL [R1+0x100], R87 ;  /* 0x0001005701007387 */ /* 0x0003e20000100800 */
[----:B------:R-:W-:Y:S01]  /*35f0*/  F2FP.SATFINITE.E4M3.F32.PACK_AB_MERGE_C R24, R25, R24, RZ ;  /* 0x000000181918723e */ /* 0x000fe200048070ff */
[----:B------:R-:W4:Y:S02]  /*3600*/  @!P2 SYNCS.CCTL.IV [UR20+0x12008] ;  /* 0x01200800ff00a9b1 */ /* 0x000f240008000014 */
[----:B----4-:R-:W-:Y:S06]  /*3610*/  BAR.SYNC.DEFER_BLOCKING 0x0 ;  /* 0x0000000000007b1d */ /* 0x010fec0000010000 */
[----:B-1----:R-:W4:Y:S04]  /*3620*/  LDL.LU R87, [R1+0x18] ;  /* 0x0000180001577983 */ /* 0x002f280000300800 */
[----:B------:R-:W4:Y:S04]  /*3630*/  LDL.LU R4, [R1+0x1c] ;  /* 0x00001c0001047983 */ /* 0x000f280000300800 */
[----:B------:R-:W4:Y:S04]  /*3640*/  LDL.LU R7, [R1+0x20] ;  /* 0x0000200001077983 */ /* 0x000f280000300800 */
[----:B------:R-:W4:Y:S04]  /*3650*/  LDL.LU R6, [R1+0x24] ;  /* 0x0000240001067983 */ /* 0x000f280000300800 */
[----:B------:R-:W4:Y:S01]  /*3660*/  LDL.LU R2, [R1+0x28] ;  /* 0x0000280001027983 */ /* 0x000f220000300800 */
[----:B------:R-:W-:Y:S01]  /*3670*/  F2FP.SATFINITE.E4M3.F32.PACK_AB_MERGE_C R26, R27, R26, RZ ;  /* 0x0000001a1b1a723e */ /* 0x000fe200048070ff */
[----:B------:R-:W1:Y:S02]  /*3680*/  @!P2 SYNCS.CCTL.IV [UR20+0x12010] ;  /* 0x01201000ff00a9b1 */ /* 0x000e640008000014 */
[----:B------:R-:W4:Y:S04]  /*3690*/  LDL.LU R8, [R1+0x2c] ;  /* 0x00002c0001087983 */ /* 0x000f280000300800 */
        /* <DEDUP_REMOVED lines=51> */
[----:B------:R-:W4:Y:S01]  /*39d0*/  LDL.LU R226, [R1+0xfc] ;  /* 0x0000fc0001e27983 */ /* 0x000f220000300800 */
[----:B--2---:R-:W-:-:S03]  /*39e0*/  F2FP.SATFINITE.E4M3.F32.PACK_AB_MERGE_C R5, R5, R84, RZ ;  /* 0x000000540505723e */ /* 0x004fc600048070ff */
[----:B------:R-:W2:Y:S01]  /*39f0*/  LDL.LU R84, [R1+0x10c] ;  /* 0x00010c0001547983 */ /* 0x000ea20000300800 */
[----:B---3--:R-:W-:-:S03]  /*3a00*/  F2FP.SATFINITE.E4M3.F32.PACK_AB_MERGE_C R3, R3, R85, RZ ;  /* 0x000000550303723e */ /* 0x008fc600048070ff */
[----:B------:R-:W2:Y:S01]  /*3a10*/  LDL.LU R85, [R1+0x108] ;  /* 0x0001080001557983 */ /* 0x000ea20000300800 */
[----:B-----5:R-:W-:-:S03]  /*3a20*/  F2FP.SATFINITE.E4M3.F32.PACK_AB_MERGE_C R0, R0, R86, RZ ;  /* 0x000000560000723e */ /* 0x020fc600048070ff */
[----:B------:R-:W3:Y:S01]  /*3a30*/  LDL.LU R86, [R1+0x104] ;  /* 0x0001040001567983 */ /* 0x000ee20000300800 */
[----:B----4-:R-:W-:-:S03]  /*3a40*/  F2FP.SATFINITE.E4M3.F32.PACK_AB_MERGE_C R4, R4, R87, RZ ;  /* 0x000000570404723e */ /* 0x010fc600048070ff */
[----:B------:R-:W3:Y:S01]  /*3a50*/  LDL.LU R87, [R1+0x100] ;  /* 0x0001000001577983 */ /* 0x000ee20000300800 */
[----:B------:R-:W-:Y:S02]  /*3a60*/  F2FP.SATFINITE.E4M3.F32.PACK_AB_MERGE_C R152, R153, R152, RZ ;  /* 0x000000989998723e */ /* 0x000fe400048070ff */
[----:B------:R-:W-:Y:S02]  /*3a70*/  ELECT P0, URZ, PT ;  /* 0x00000000003f782f */ /* 0x000fe40003800000 */
[----:B------:R-:W-:Y:S01]  /*3a80*/  F2FP.SATFINITE.E4M3.F32.PACK_AB_MERGE_C R154, R155, R154, RZ ;  /* 0x0000009a9b9a723e */ /* 0x000fe200048070ff */
[----:B------:R-:W-:Y:S01]  /*3a90*/  UMOV UR21, UR15 ;  /* 0x0000000f00157c82 */ /* 0x000fe20008000000 */
[----:B------:R-:W-:Y:S01]  /*3aa0*/  F2FP.SATFINITE.E4M3.F32.PACK_AB_MERGE_C R156, R157, R156, RZ ;  /* 0x0000009c9d9c723e */ /* 0x000fe200048070ff */
[----:B------:R-:W-:Y:S01]  /*3ab0*/  UMOV UR22, UR11 ;  /* 0x0000000b00167c82 */ /* 0x000fe20008000000 */
[----:B------:R-:W-:Y:S02]  /*3ac0*/  F2FP.SATFINITE.E4M3.F32.PACK_AB_MERGE_C R6, R6, R7, RZ ;  /* 0x000000070606723e */ /* 0x000fe400048070ff */
[----:B------:R-:W4:Y:S01]  /*3ad0*/  S2R R7, SR_TID.X ;  /* 0x0000000000077919 */ /* 0x000f220000002100 */
[----:B------:R-:W-:-:S02]  /*3ae0*/  F2FP.SATFINITE.E4M3.F32.PACK_AB_MERGE_C R158, R159, R158, RZ ;  /* 0x0000009e9f9e723e */ /* 0x000fc400048070ff */
[----:B------:R-:W-:Y:S02]  /*3af0*/  F2FP.SATFINITE.E4M3.F32.PACK_AB_MERGE_C R88, R89, R88, RZ ;  /* 0x000000585958723e */ /* 0x000fe400048070ff */
[----:B------:R-:W-:Y:S02]  /*3b00*/  F2FP.SATFINITE.E4M3.F32.PACK_AB_MERGE_C R90, R91, R90, RZ ;  /* 0x0000005a5b5a723e */ /* 0x000fe400048070ff */
[----:B------:R-:W-:Y:S02]  /*3b10*/  F2FP.SATFINITE.E4M3.F32.PACK_AB_MERGE_C R92, R93, R92, RZ ;  /* 0x0000005c5d5c723e */ /* 0x000fe400048070ff */
[----:B------:R-:W-:Y:S02]  /*3b20*/  F2FP.SATFINITE.E4M3.F32.PACK_AB_MERGE_C R94, R95, R94, RZ ;  /* 0x0000005e5f5e723e */ /* 0x000fe400048070ff */
[----:B------:R-:W-:Y:S02]  /*3b30*/  F2FP.SATFINITE.E4M3.F32.PACK_AB_MERGE_C R28, R29, R28, RZ ;  /* 0x0000001c1d1c723e */ /* 0x000fe400048070ff */
        /* <DEDUP_REMOVED lines=9> */
[----:B------:R-:W-:Y:S01]  /*3bd0*/  F2FP.SATFINITE.E4M3.F32.PACK_AB_MERGE_C R98, R99, R98, RZ ;  /* 0x000000626362723e */ /* 0x000fe200048070ff */
[----:B----4-:R-:W-:Y:S01]  /*3be0*/  IMAD.SHL.U32 R25, R7, 0x40, RZ ;  /* 0x0000004007197824 */ /* 0x010fe200078e00ff */
[----:B------:R-:W-:Y:S01]  /*3bf0*/  F2FP.SATFINITE.E4M3.F32.PACK_AB_MERGE_C R100, R101, R100, RZ ;  /* 0x000000646564723e */ /* 0x000fe200048070ff */
[----:B------:R-:W-:Y:S01]  /*3c00*/  IMAD.SHL.U32 R27, R7, 0x2, RZ ;  /* 0x00000002071b7824 */ /* 0x000fe200078e00ff */
[----:B------:R-:W-:Y:S02]  /*3c10*/  F2FP.SATFINITE.E4M3.F32.PACK_AB_MERGE_C R102, R103, R102, RZ ;  /* 0x000000666766723e */ /* 0x000fe400048070ff */
[----:B------:R-:W-:-:S02]  /*3c20*/  LOP3.LUT R25, R25, 0x1800, RZ, 0xc0, !PT ;  /* 0x0000180019197812 */ /* 0x000fc400078ec0ff */
[----:B------:R-:W-:Y:S02]  /*3c30*/  LOP3.LUT R27, R27, 0x6, RZ, 0xc0, !PT ;  /* 0x000000061b1b7812 */ /* 0x000fe400078ec0ff */
        /* <DEDUP_REMOVED lines=83> */
[----:B------:R-:W-:Y:S02]  /*4170*/  LOP3.LUT R228, R7, 0x1c, RZ, 0xc0, !PT ;  /* 0x0000001c07e47812 */ /* 0x000fe400078ec0ff */
[----:B------:R-:W-:Y:S02]  /*4180*/  F2FP.SATFINITE.E4M3.F32.PACK_AB_MERGE_C R76, R77, R76, RZ ;  /* 0x0000004c4d4c723e */ /* 0x000fe400048070ff */
[----:B------:R-:W-:Y:S01]  /*4190*/  F2FP.SATFINITE.E4M3.F32.PACK_AB_MERGE_C R78, R79, R78, RZ ;  /* 0x0000004e4f4e723e */ /* 0x000fe200048070ff */
[C---:B------:R-:W-:Y:S01]  /*41a0*/  IMAD R25, R228.reuse, 0x20, R25 ;  /* 0x00000020e4197824 */ /* 0x040fe200078e0219 */
[----:B------:R-:W-:Y:S01]  /*41b0*/  F2FP.SATFINITE.E4M3.F32.PACK_AB_MERGE_C R223, R223, R230, RZ ;  /* 0x000000e6dfdf723e */ /* 0x000fe200048070ff */
[----:B------:R-:W-:Y:S01]  /*41c0*/  IMAD R228, R228, 0x4, R27 ;  /* 0x00000004e4e47824 */ /* 0x000fe200078e021b */
[----:B------:R-:W-:Y:S02]  /*41d0*/  F2FP.SATFINITE.E4M3.F32.PACK_AB_MERGE_C R224, R224, R229, RZ ;  /* 0x000000e5e0e0723e */ /* 0x000fe400048070ff */
[----:B------:R-:W-:Y:S01]  /*41e0*/  F2FP.SATFINITE.E4M3.F32.PACK_AB_MERGE_C R226, R226, R227, RZ ;  /* 0x000000e3e2e2723e */ /* 0x000fe200048070ff */
[----:B------:R-:W-:Y:S01]  /*41f0*/  IMAD.IADD R25, R25, 0x1, R228 ;  /* 0x0000000119197824 */ /* 0x000fe200078e02e4 */
[----:B------:R-:W-:-:S02]  /*4200*/  F2FP.SATFINITE.E4M3.F32.PACK_AB_MERGE_C R208, R209, R208, RZ ;  /* 0x000000d0d1d0723e */ /* 0x000fc400048070ff */
[----:B------:R-:W-:Y:S02]  /*4210*/  F2FP.SATFINITE.E4M3.F32.PACK_AB_MERGE_C R210, R211, R210, RZ ;  /* 0x000000d2d3d2723e */ /* 0x000fe400048070ff */
[----:B-1----:R1:W-:Y:S01]  /*4220*/  STS.U16 [R25+UR20+0x400], R3 ;  /* 0x0004000319007988 */ /* 0x0023e20008000414 */
[----:B------:R-:W-:Y:S02]  /*4230*/  F2FP.SATFINITE.E4M3.F32.PACK_AB_MERGE_C R212, R213, R212, RZ ;  /* 0x000000d4d5d4723e */ /* 0x000fe400048070ff */
[----:B------:R-:W-:Y:S01]  /*4240*/  F2FP.SATFINITE.E4M3.F32.PACK_AB_MERGE_C R214, R215, R214, RZ ;  /* 0x000000d6d7d6723e */ /* 0x000fe200048070ff */
[----:B------:R4:W-:Y:S01]  /*4250*/  STS.U16 [R25+UR20], R5 ;  /* 0x0000000519007988 */ /* 0x0009e20008000414 */
[----:B------:R-:W-:Y:S02]  /*4260*/  F2FP.SATFINITE.E4M3.F32.PACK_AB_MERGE_C R144, R145, R144, RZ ;  /* 0x000000909190723e */ /* 0x000fe400048070ff */
[----:B------:R-:W-:Y:S01]  /*4270*/  F2FP.SATFINITE.E4M3.F32.PACK_AB_MERGE_C R146, R147, R146, RZ ;  /* 0x000000929392723e */ /* 0x000fe200048070ff */
[----:B------:R-:W-:Y:S01]  /*4280*/  STS.U16 [R25+UR20+0x8], R0 ;  /* 0x0000080019007988 */ /* 0x000fe20008000414 */
[----:B------:R-:W-:-:S02]  /*4290*/  F2FP.SATFINITE.E4M3.F32.PACK_AB_MERGE_C R148, R149, R148, RZ ;  /* 0x000000949594723e */ /* 0x000fc400048070ff */
[----:B-1----:R-:W-:Y:S01]  /*42a0*/  LOP3.LUT R3, R25, 0x10, RZ, 0x3c, !PT ;  /* 0x0000001019037812 */ /* 0x002fe200078e3cff */
[----:B------:R-:W-:Y:S01]  /*42b0*/  STS.U16 [R25+UR20+0x408], R4 ;  /* 0x0004080419007988 */ /* 0x000fe20008000414 */
[----:B------:R-:W-:Y:S02]  /*42c0*/  F2FP.SATFINITE.E4M3.F32.PACK_AB_MERGE_C R150, R151, R150, RZ ;  /* 0x000000969796723e */ /* 0x000fe400048070ff */
[----:B----4-:R-:W-:Y:S01]  /*42d0*/  LOP3.LUT R5, R25, 0x20, RZ, 0x3c, !PT ;  /* 0x0000002019057812 */ /* 0x010fe200078e3cff */
[----:B------:R-:W-:Y:S01]  /*42e0*/  STS.U16 [R25+UR20+0x2000], R152 ;  /* 0x0020009819007988 */ /* 0x000fe20008000414 */
[----:B------:R-:W-:Y:S02]  /*42f0*/  F2FP.SATFINITE.E4M3.F32.PACK_AB_MERGE_C R80, R81, R80, RZ ;  /* 0x000000505150723e */ /* 0x000fe400048070ff */
[----:B------:R-:W-:Y:S01]  /*4300*/  F2FP.SATFINITE.E4M3.F32.PACK_AB_MERGE_C R82, R83, R82, RZ ;  /* 0x000000525352723e */ /* 0x000fe200048070ff */
[----:B------:R-:W-:Y:S01]  /*4310*/  STS.U16 [R25+UR20+0x2400], R154 ;  /* 0x0024009a19007988 */ /* 0x000fe20008000414 */
[----:B------:R-:W-:-:S02]  /*4320*/  LOP3.LUT R2, R7, 0x7f, RZ, 0xc0, !PT ;  /* 0x0000007f07027812 */ /* 0x000fc400078ec0ff */
[----:B--2---:R-:W-:Y:S01]  /*4330*/  F2FP.SATFINITE.E4M3.F32.PACK_AB_MERGE_C R84, R85, R84, RZ ;  /* 0x000000545554723e */ /* 0x004fe200048070ff */
[----:B------:R-:W-:Y:S01]  /*4340*/  STS.U16 [R25+UR20+0x2008], R156 ;  /* 0x0020089c19007988 */ /* 0x000fe20008000414 */
[----:B------:R-:W-:-:S03]  /*4350*/  ISETP.LT.U32.AND P0, PT, R2, 0x20, P0 ;  /* 0x000000200200780c */ /* 0x000fc60000701070 */
[----:B------:R-:W-:Y:S04]  /*4360*/  STS.U16 [R25+UR20+0x2408], R158 ;  /* 0x0024089e19007988 */ /* 0x000fe80008000414 */
[----:B------:R-:W-:Y:S04]  /*4370*/  STS.U16 [R25+UR20+0x4000], R88 ;  /* 0x0040005819007988 */ /* 0x000fe80008000414 */
[----:B------:R-:W-:Y:S02]  /*4380*/  STS.U16 [R25+UR20+0x4400], R90 ;  /* 0x0044005a19007988 */ /* 0x000fe40008000414 */
[----:B------:R-:W-:Y:S01]  /*4390*/  VOTEU.ANY UP0, P0 ;  /* 0x00000000003f7886 */ /* 0x000fe20000000100 */
[----:B------:R-:W-:Y:S01]  /*43a0*/  VOTEU.ANY UP1, P0 ;  /* 0x00000000003f7886 */ /* 0x000fe20000020100 */
[----:B------:R-:W-:Y:S03]  /*43b0*/  STS.U16 [R25+UR20+0x4008], R92 ;  /* 0x0040085c19007988 */ /* 0x000fe60008000414 */
[----:B------:R-:W-:Y:S01]  /*43c0*/  @UP0 UMOV UR6, UR32 ;  /* 0x0000002000060c82 */ /* 0x000fe20008000000 */
[----:B------:R-:W-:Y:S01]  /*43d0*/  STS.U16 [R25+UR20+0x4408], R94 ;  /* 0x0044085e19007988 */ /* 0x000fe20008000414 */
[----:B------:R-:W-:-:S03]  /*43e0*/  @UP0 UMOV UR7, UR33 ;  /* 0x0000002100070c82 */ /* 0x000fc60008000000 */
[----:B------:R-:W-:Y:S04]  /*43f0*/  STS.U16 [R25+UR20+0x6000], R24 ;  /* 0x0060001819007988 */ /* 0x000fe80008000414 */
[----:B------:R-:W-:Y:S04]  /*4400*/  STS.U16 [R25+UR20+0x6400], R26 ;  /* 0x0064001a19007988 */ /* 0x000fe80008000414 */
[----:B------:R-:W-:Y:S04]  /*4410*/  STS.U16 [R25+UR20+0x6008], R28 ;  /* 0x0060081c19007988 */ /* 0x000fe80008000414 */
[----:B------:R-:W-:Y:S04]  /*4420*/  STS.U16 [R25+UR20+0x6408], R30 ;  /* 0x0064081e19007988 */ /* 0x000fe80008000414 */
[----:B------:R-:W-:Y:S04]  /*4430*/  STS.U16 [R3+UR20], R6 ;  /* 0x0000000603007988 */ /* 0x000fe80008000414 */
[----:B------:R-:W-:Y:S01]  /*4440*/  STS.U16 [R3+UR20+0x400], R8 ;  /* 0x0004000803007988 */ /* 0x000fe20008000414 */
[----:B---3--:R-:W-:-:S03]  /*4450*/  F2FP.SATFINITE.E4M3.F32.PACK_AB_MERGE_C R86, R87, R86, RZ ;  /* 0x000000565756723e */ /* 0x008fc600048070ff */
[----:B------:R-:W-:Y:S04]  /*4460*/  STS.U16 [R3+UR20+0x8], R9 ;  /* 0x0000080903007988 */ /* 0x000fe80008000414 */
        /* <DEDUP_REMOVED lines=12> */
[----:B------:R1:W-:Y:S04]  /*4530*/  STS.U16 [R3+UR20+0x6408], R38 ;  /* 0x0064082603007988 */ /* 0x0003e80008000414 */
[----:B------:R-:W-:Y:S04]  /*4540*/  STS.U16 [R5+UR20], R11 ;  /* 0x0000000b05007988 */ /* 0x000fe80008000414 */
[----:B------:R-:W-:Y:S01]  /*4550*/  STS.U16 [R5+UR20+0x400], R12 ;  /* 0x0004000c05007988 */ /* 0x000fe20008000414 */
[----:B-1----:R-:W-:-:S03]  /*4560*/  LOP3.LUT R3, R25, 0x30, RZ, 0x3c, !PT ;  /* 0x0000003019037812 */ /* 0x002fc600078e3cff */
        /* <DEDUP_REMOVED lines=50> */
[----:B-1----:R-:W-:-:S02]  /*4890*/  LOP3.LUT R5, R25, 0x60, RZ, 0x3c, !PT ;  /* 0x0000006019057812 */ /* 0x002fc400078e3cff */
[----:B------:R-:W-:Y:S01]  /*48a0*/  LOP3.LUT R25, R25, 0x70, RZ, 0x3c, !PT ;  /* 0x0000007019197812 */ /* 0x000fe200078e3cff */
        /* <DEDUP_REMOVED lines=14> */
[----:B------:R-:W-:Y:S04]  /*4990*/  STS.U16 [R5+UR20], R219 ;  /* 0x000000db05007988 */ /* 0x000fe80008000414 */
        /* <DEDUP_REMOVED lines=30> */
[----:B------:R-:W-:Y:S01]  /*4b80*/  STS.U16 [R25+UR20+0x6408], R86 ;  /* 0x0064085619007988 */ /* 0x000fe20008000414 */
[----:B------:R1:W-:Y:S06]  /*4b90*/  MEMBAR.ALL.CTA ;  /* 0x0000000000007992 */ /* 0x0003ec0000008000 */
[----:B-1----:R-:W1:Y:S02]  /*4ba0*/  FENCE.VIEW.ASYNC.S ;  /* 0x00000000000073c6 */ /* 0x002e640000000000 */
[----:B-1----:R-:W-:Y:S06]  /*4bb0*/  BAR.SYNC.DEFER_BLOCKING 0x0 ;  /* 0x0000000000007b1d */ /* 0x002fec0000010000 */
[----:B------:R1:W-:Y:S01]  /*4bc0*/  @UP1 UTMASTG.2D [UR20], [UR6] ;  /* 0x00000014060013b5 */ /* 0x0003e20008008000 */
[----:B------:R0:W-:Y:S01]  /*4bd0*/  UTMACMDFLUSH ;  /* 0x00000000000079b7 */ /* 0x0001e20000000000 */
[----:B------:R-:W-:-:S04]  /*4be0*/  DEPBAR.LE SB0, 0x0 ;  /* 0x000080000000791a */ /* 0x000fc80000000000 */
[----:B------:R-:W-:Y:S06]  /*4bf0*/  BAR.SYNC.DEFER_BLOCKING 0x0 ;  /* 0x0000000000007b1d */ /* 0x000fec0000010000 */
[----:B-1----:R-:W-:Y:S05]  /*4c00*/  EXIT ;  /* 0x000000000000794d */ /* 0x002fea0003800000 */
.L_x_49:
[----:B------:R-:W1:Y:S02]  /*4c10*/  SYNCS.PHASECHK.TRANS64.TRYWAIT P0, [UR18+0x12000], R0 ;  /* 0x01200000ff0075a7 */ /* 0x000e640008000152 */
[----:B-1----:R-:W-:Y:S05]  /*4c20*/  @!P0 BRA `(.L_x_49) ;  /* 0xfffffffc00f88947 */ /* 0x002fea000383ffff */
[----:B------:R-:W-:Y:S05]  /*4c30*/  BRA `(.L_x_51) ;  /* 0xffffffdc00547947 */ /* 0x000fea000383ffff */
.L_x_52:
[----:B------:R-:W-:-:S00]  /*4c40*/  BRA `(.L_x_52) ;  /* 0xfffffffc00fc7947 */ /* 0x000fc0000383ffff */
[----:B------:R-:W-:-:S00]  /*4c50*/  NOP ;  /* 0x0000000000007918 */ /* 0x000fc00000000000 */
        /* <DEDUP_REMOVED lines=10> */
.L_x_53:


//--------------------- .nv.shared.gluon_wgmma    --------------------------
	.section	.nv.shared.gluon_wgmma,"aw",@nobits
	.sectionflags	@""
	.align	16
	.zero		1024


//--------------------- .nv.shared.reserved.0     --------------------------
	.section	.nv.shared.reserved.0,"aw",@nobits
	.weak		__nv_reservedSMEM_offset_0_alias
	.size		__nv_reservedSMEM_offset_0_alias, 0, 0
	.other		__nv_reservedSMEM_offset_0_alias,@"STO_CUDA_RESERVED_SHARED STV_DEFAULT"
__nv_reservedSMEM_offset_0_alias:
	.zero		0


//--------------------- .nv.constant0.gluon_wgmma --------------------------
	.section	.nv.constant0.gluon_wgmma,"a",@progbits
	.sectionflags	@""
	.align	4
.nv.constant0.gluon_wgmma:
	.zero		608


//--------------------- SYMBOLS --------------------------

	.type		.nv.reservedSmem.offset0,@object
	.size		.nv.reservedSmem.offset0,0x4
